//
// Generated by NVIDIA NVVM Compiler
//
// Compiler Build ID: CL-36424714
// Cuda compilation tools, release 13.0, V13.0.88
// Based on NVVM 20.0.0
//

.version 9.0
.target sm_100
.address_size 64

	// .globl	_Z9HinesAlgoPdS_S_S_Pii

.visible .entry _Z9HinesAlgoPdS_S_S_Pii(
	.param .u64 .ptr .align 1 _Z9HinesAlgoPdS_S_S_Pii_param_0,
	.param .u64 .ptr .align 1 _Z9HinesAlgoPdS_S_S_Pii_param_1,
	.param .u64 .ptr .align 1 _Z9HinesAlgoPdS_S_S_Pii_param_2,
	.param .u64 .ptr .align 1 _Z9HinesAlgoPdS_S_S_Pii_param_3,
	.param .u64 .ptr .align 1 _Z9HinesAlgoPdS_S_S_Pii_param_4,
	.param .u32 _Z9HinesAlgoPdS_S_S_Pii_param_5
)
{
	.reg .pred 	%p<16>;
	.reg .b32 	%r<100>;
	.reg .b64 	%rd<163>;
	.reg .b64 	%fd<189>;

	ld.param.u64 	%rd19, [_Z9HinesAlgoPdS_S_S_Pii_param_1];
	ld.param.u64 	%rd18, [_Z9HinesAlgoPdS_S_S_Pii_param_2];
	ld.param.u64 	%rd20, [_Z9HinesAlgoPdS_S_S_Pii_param_3];
	ld.param.u64 	%rd21, [_Z9HinesAlgoPdS_S_S_Pii_param_4];
	ld.param.u32 	%r93, [_Z9HinesAlgoPdS_S_S_Pii_param_5];
	cvta.to.global.u64 	%rd1, %rd21;
	cvta.to.global.u64 	%rd2, %rd19;
	cvta.to.global.u64 	%rd3, %rd18;
	cvta.to.global.u64 	%rd4, %rd20;
	mov.u32 	%r31, %ctaid.x;
	mul.lo.s32 	%r1, %r93, %r31;
	setp.lt.s32 	%p1, %r93, 2;
	@%p1 bra 	$L__BB0_22;
	add.s32 	%r2, %r93, -1;
	add.s32 	%r3, %r93, -2;
	setp.lt.u32 	%p2, %r3, 3;
	@%p2 bra 	$L__BB0_5;
	and.b32  	%r32, %r2, -4;
	neg.s32 	%r90, %r32;
	cvt.s64.s32 	%rd25, %r1;
	mov.u32 	%r91, %r3;
$L__BB0_3:
	.pragma "nounroll";
	ld.param.u64 	%rd156, [_Z9HinesAlgoPdS_S_S_Pii_param_2];
	ld.param.u64 	%rd153, [_Z9HinesAlgoPdS_S_S_Pii_param_0];
	add.s32 	%r33, %r91, 2;
	add.s32 	%r34, %r91, 1;
	cvt.s64.s32 	%rd26, %r33;
	add.s64 	%rd27, %rd26, %rd25;
	cvta.to.global.u64 	%rd28, %rd153;
	shl.b64 	%rd29, %rd27, 3;
	add.s64 	%rd30, %rd28, %rd29;
	ld.global.f64 	%fd4, [%rd30+-8];
	cvta.to.global.u64 	%rd31, %rd156;
	add.s64 	%rd32, %rd31, %rd29;
	ld.global.f64 	%fd5, [%rd32+-8];
	div.rn.f64 	%fd6, %fd4, %fd5;
	add.s64 	%rd33, %rd2, %rd29;
	ld.global.f64 	%fd7, [%rd33+-8];
	mul.f64 	%fd8, %fd6, %fd7;
	mul.wide.u32 	%rd34, %r34, 4;
	add.s64 	%rd35, %rd1, %rd34;
	ld.global.u32 	%r35, [%rd35];
	add.s32 	%r36, %r35, %r1;
	mul.wide.s32 	%rd36, %r36, 8;
	add.s64 	%rd37, %rd31, %rd36;
	ld.global.f64 	%fd9, [%rd37];
	sub.f64 	%fd10, %fd9, %fd8;
	st.global.f64 	[%rd37], %fd10;
	add.s64 	%rd38, %rd4, %rd29;
	ld.global.f64 	%fd11, [%rd38+-8];
	mul.f64 	%fd12, %fd6, %fd11;
	ld.global.u32 	%r37, [%rd35];
	add.s32 	%r38, %r37, %r1;
	mul.wide.s32 	%rd39, %r38, 8;
	add.s64 	%rd40, %rd4, %rd39;
	ld.global.f64 	%fd13, [%rd40];
	sub.f64 	%fd14, %fd13, %fd12;
	st.global.f64 	[%rd40], %fd14;
	add.s32 	%r39, %r91, -2;
	ld.global.f64 	%fd15, [%rd30+-16];
	ld.global.f64 	%fd16, [%rd32+-16];
	div.rn.f64 	%fd17, %fd15, %fd16;
	ld.global.f64 	%fd18, [%rd33+-16];
	mul.f64 	%fd19, %fd17, %fd18;
	mul.wide.u32 	%rd41, %r91, 4;
	add.s64 	%rd42, %rd1, %rd41;
	ld.global.u32 	%r40, [%rd42];
	add.s32 	%r41, %r40, %r1;
	mul.wide.s32 	%rd43, %r41, 8;
	add.s64 	%rd44, %rd31, %rd43;
	ld.global.f64 	%fd20, [%rd44];
	sub.f64 	%fd21, %fd20, %fd19;
	st.global.f64 	[%rd44], %fd21;
	ld.global.f64 	%fd22, [%rd38+-16];
	mul.f64 	%fd23, %fd17, %fd22;
	ld.global.u32 	%r42, [%rd42];
	add.s32 	%r43, %r42, %r1;
	mul.wide.s32 	%rd45, %r43, 8;
	add.s64 	%rd46, %rd4, %rd45;
	ld.global.f64 	%fd24, [%rd46];
	sub.f64 	%fd25, %fd24, %fd23;
	st.global.f64 	[%rd46], %fd25;
	add.s32 	%r44, %r91, -1;
	ld.global.f64 	%fd26, [%rd30+-24];
	ld.global.f64 	%fd27, [%rd32+-24];
	div.rn.f64 	%fd28, %fd26, %fd27;
	ld.global.f64 	%fd29, [%rd33+-24];
	mul.f64 	%fd30, %fd28, %fd29;
	mul.wide.u32 	%rd47, %r44, 4;
	add.s64 	%rd48, %rd1, %rd47;
	ld.global.u32 	%r45, [%rd48];
	add.s32 	%r46, %r45, %r1;
	mul.wide.s32 	%rd49, %r46, 8;
	add.s64 	%rd50, %rd31, %rd49;
	ld.global.f64 	%fd31, [%rd50];
	sub.f64 	%fd32, %fd31, %fd30;
	st.global.f64 	[%rd50], %fd32;
	ld.global.f64 	%fd33, [%rd38+-24];
	mul.f64 	%fd34, %fd28, %fd33;
	ld.global.u32 	%r47, [%rd48];
	add.s32 	%r48, %r47, %r1;
	mul.wide.s32 	%rd51, %r48, 8;
	add.s64 	%rd52, %rd4, %rd51;
	ld.global.f64 	%fd35, [%rd52];
	sub.f64 	%fd36, %fd35, %fd34;
	st.global.f64 	[%rd52], %fd36;
	ld.global.f64 	%fd37, [%rd30+-32];
	ld.global.f64 	%fd38, [%rd32+-32];
	div.rn.f64 	%fd39, %fd37, %fd38;
	ld.global.f64 	%fd40, [%rd33+-32];
	mul.f64 	%fd41, %fd39, %fd40;
	mul.wide.u32 	%rd53, %r39, 4;
	add.s64 	%rd54, %rd1, %rd53;
	ld.global.u32 	%r49, [%rd54];
	add.s32 	%r50, %r49, %r1;
	mul.wide.s32 	%rd55, %r50, 8;
	add.s64 	%rd56, %rd31, %rd55;
	ld.global.f64 	%fd42, [%rd56];
	sub.f64 	%fd43, %fd42, %fd41;
	st.global.f64 	[%rd56], %fd43;
	ld.global.f64 	%fd44, [%rd38+-32];
	mul.f64 	%fd45, %fd39, %fd44;
	ld.global.u32 	%r51, [%rd54];
	add.s32 	%r52, %r51, %r1;
	mul.wide.s32 	%rd57, %r52, 8;
	add.s64 	%rd58, %rd4, %rd57;
	ld.global.f64 	%fd46, [%rd58];
	sub.f64 	%fd47, %fd46, %fd45;
	st.global.f64 	[%rd58], %fd47;
	add.s32 	%r91, %r91, -4;
	add.s32 	%r90, %r90, 4;
	setp.ne.s32 	%p3, %r90, 0;
	@%p3 bra 	$L__BB0_3;
	add.s32 	%r93, %r91, 2;
$L__BB0_5:
	and.b32  	%r11, %r2, 3;
	setp.eq.s32 	%p4, %r11, 0;
	@%p4 bra 	$L__BB0_10;
	setp.eq.s32 	%p5, %r11, 1;
	@%p5 bra 	$L__BB0_8;
	ld.param.u64 	%rd157, [_Z9HinesAlgoPdS_S_S_Pii_param_2];
	ld.param.u64 	%rd154, [_Z9HinesAlgoPdS_S_S_Pii_param_0];
	add.s32 	%r53, %r93, -1;
	cvt.s64.s32 	%rd59, %r1;
	cvt.s64.s32 	%rd60, %r93;
	add.s64 	%rd61, %rd60, %rd59;
	cvta.to.global.u64 	%rd62, %rd154;
	shl.b64 	%rd63, %rd61, 3;
	add.s64 	%rd64, %rd62, %rd63;
	ld.global.f64 	%fd48, [%rd64+-8];
	cvta.to.global.u64 	%rd65, %rd157;
	add.s64 	%rd66, %rd65, %rd63;
	ld.global.f64 	%fd49, [%rd66+-8];
	div.rn.f64 	%fd50, %fd48, %fd49;
	add.s64 	%rd67, %rd2, %rd63;
	ld.global.f64 	%fd51, [%rd67+-8];
	mul.f64 	%fd52, %fd50, %fd51;
	mul.wide.u32 	%rd68, %r53, 4;
	add.s64 	%rd69, %rd1, %rd68;
	ld.global.u32 	%r54, [%rd69];
	add.s32 	%r55, %r54, %r1;
	mul.wide.s32 	%rd70, %r55, 8;
	add.s64 	%rd71, %rd65, %rd70;
	ld.global.f64 	%fd53, [%rd71];
	sub.f64 	%fd54, %fd53, %fd52;
	st.global.f64 	[%rd71], %fd54;
	add.s64 	%rd72, %rd4, %rd63;
	ld.global.f64 	%fd55, [%rd72+-8];
	mul.f64 	%fd56, %fd50, %fd55;
	ld.global.u32 	%r56, [%rd69];
	add.s32 	%r57, %r56, %r1;
	mul.wide.s32 	%rd73, %r57, 8;
	add.s64 	%rd74, %rd4, %rd73;
	ld.global.f64 	%fd57, [%rd74];
	sub.f64 	%fd58, %fd57, %fd56;
	st.global.f64 	[%rd74], %fd58;
	add.s32 	%r93, %r93, -2;
	ld.global.f64 	%fd59, [%rd64+-16];
	ld.global.f64 	%fd60, [%rd66+-16];
	div.rn.f64 	%fd61, %fd59, %fd60;
	ld.global.f64 	%fd62, [%rd67+-16];
	mul.f64 	%fd63, %fd61, %fd62;
	mul.wide.u32 	%rd75, %r93, 4;
	add.s64 	%rd76, %rd1, %rd75;
	ld.global.u32 	%r58, [%rd76];
	add.s32 	%r59, %r58, %r1;
	mul.wide.s32 	%rd77, %r59, 8;
	add.s64 	%rd78, %rd65, %rd77;
	ld.global.f64 	%fd64, [%rd78];
	sub.f64 	%fd65, %fd64, %fd63;
	st.global.f64 	[%rd78], %fd65;
	ld.global.f64 	%fd66, [%rd72+-16];
	mul.f64 	%fd67, %fd61, %fd66;
	ld.global.u32 	%r60, [%rd76];
	add.s32 	%r61, %r60, %r1;
	mul.wide.s32 	%rd79, %r61, 8;
	add.s64 	%rd80, %rd4, %rd79;
	ld.global.f64 	%fd68, [%rd80];
	sub.f64 	%fd69, %fd68, %fd67;
	st.global.f64 	[%rd80], %fd69;
$L__BB0_8:
	and.b32  	%r62, %r2, 1;
	setp.eq.b32 	%p6, %r62, 1;
	not.pred 	%p7, %p6;
	@%p7 bra 	$L__BB0_10;
	ld.param.u64 	%rd158, [_Z9HinesAlgoPdS_S_S_Pii_param_2];
	ld.param.u64 	%rd155, [_Z9HinesAlgoPdS_S_S_Pii_param_0];
	add.s32 	%r63, %r93, -1;
	cvt.s64.s32 	%rd81, %r1;
	cvt.s64.s32 	%rd82, %r93;
	add.s64 	%rd83, %rd82, %rd81;
	cvta.to.global.u64 	%rd84, %rd155;
	shl.b64 	%rd85, %rd83, 3;
	add.s64 	%rd86, %rd84, %rd85;
	ld.global.f64 	%fd70, [%rd86+-8];
	cvta.to.global.u64 	%rd87, %rd158;
	add.s64 	%rd88, %rd87, %rd85;
	ld.global.f64 	%fd71, [%rd88+-8];
	div.rn.f64 	%fd72, %fd70, %fd71;
	add.s64 	%rd89, %rd2, %rd85;
	ld.global.f64 	%fd73, [%rd89+-8];
	mul.f64 	%fd74, %fd72, %fd73;
	mul.wide.u32 	%rd90, %r63, 4;
	add.s64 	%rd91, %rd1, %rd90;
	ld.global.u32 	%r64, [%rd91];
	add.s32 	%r65, %r64, %r1;
	mul.wide.s32 	%rd92, %r65, 8;
	add.s64 	%rd93, %rd87, %rd92;
	ld.global.f64 	%fd75, [%rd93];
	sub.f64 	%fd76, %fd75, %fd74;
	st.global.f64 	[%rd93], %fd76;
	add.s64 	%rd94, %rd4, %rd85;
	ld.global.f64 	%fd77, [%rd94+-8];
	mul.f64 	%fd78, %fd72, %fd77;
	ld.global.u32 	%r66, [%rd91];
	add.s32 	%r67, %r66, %r1;
	mul.wide.s32 	%rd95, %r67, 8;
	add.s64 	%rd96, %rd4, %rd95;
	ld.global.f64 	%fd79, [%rd96];
	sub.f64 	%fd80, %fd79, %fd78;
	st.global.f64 	[%rd96], %fd80;
$L__BB0_10:
	ld.param.u64 	%rd159, [_Z9HinesAlgoPdS_S_S_Pii_param_2];
	mul.wide.s32 	%rd97, %r1, 8;
	add.s64 	%rd5, %rd4, %rd97;
	ld.global.f64 	%fd81, [%rd5];
	cvta.to.global.u64 	%rd6, %rd159;
	add.s64 	%rd7, %rd6, %rd97;
	ld.global.f64 	%fd82, [%rd7];
	div.rn.f64 	%fd83, %fd81, %fd82;
	st.global.f64 	[%rd5], %fd83;
	setp.lt.u32 	%p8, %r3, 7;
	mov.b32 	%r98, 1;
	@%p8 bra 	$L__BB0_14;
	and.b32  	%r70, %r2, -8;
	neg.s32 	%r96, %r70;
	add.s32 	%r94, %r1, 1;
	add.s64 	%rd162, %rd1, 16;
	add.s64 	%rd99, %rd97, 32;
	add.s64 	%rd161, %rd4, %rd99;
	add.s64 	%rd160, %rd6, %rd99;
	mov.b32 	%r95, 0;
$L__BB0_12:
	.pragma "nounroll";
	mul.wide.s32 	%rd100, %r94, 8;
	add.s64 	%rd101, %rd2, %rd100;
	ld.global.f64 	%fd84, [%rd101];
	ld.global.u32 	%r71, [%rd162+-12];
	mul.wide.s32 	%rd102, %r71, 8;
	add.s64 	%rd103, %rd5, %rd102;
	ld.global.f64 	%fd85, [%rd103];
	mul.f64 	%fd86, %fd84, %fd85;
	ld.global.f64 	%fd87, [%rd161+-24];
	sub.f64 	%fd88, %fd87, %fd86;
	st.global.f64 	[%rd161+-24], %fd88;
	ld.global.f64 	%fd89, [%rd160+-24];
	div.rn.f64 	%fd90, %fd88, %fd89;
	st.global.f64 	[%rd161+-24], %fd90;
	ld.global.f64 	%fd91, [%rd101+8];
	ld.global.u32 	%r72, [%rd162+-8];
	mul.wide.s32 	%rd104, %r72, 8;
	add.s64 	%rd105, %rd5, %rd104;
	ld.global.f64 	%fd92, [%rd105];
	mul.f64 	%fd93, %fd91, %fd92;
	ld.global.f64 	%fd94, [%rd161+-16];
	sub.f64 	%fd95, %fd94, %fd93;
	st.global.f64 	[%rd161+-16], %fd95;
	ld.global.f64 	%fd96, [%rd160+-16];
	div.rn.f64 	%fd97, %fd95, %fd96;
	st.global.f64 	[%rd161+-16], %fd97;
	ld.global.f64 	%fd98, [%rd101+16];
	ld.global.u32 	%r73, [%rd162+-4];
	mul.wide.s32 	%rd106, %r73, 8;
	add.s64 	%rd107, %rd5, %rd106;
	ld.global.f64 	%fd99, [%rd107];
	mul.f64 	%fd100, %fd98, %fd99;
	ld.global.f64 	%fd101, [%rd161+-8];
	sub.f64 	%fd102, %fd101, %fd100;
	st.global.f64 	[%rd161+-8], %fd102;
	ld.global.f64 	%fd103, [%rd160+-8];
	div.rn.f64 	%fd104, %fd102, %fd103;
	st.global.f64 	[%rd161+-8], %fd104;
	ld.global.f64 	%fd105, [%rd101+24];
	ld.global.u32 	%r74, [%rd162];
	mul.wide.s32 	%rd108, %r74, 8;
	add.s64 	%rd109, %rd5, %rd108;
	ld.global.f64 	%fd106, [%rd109];
	mul.f64 	%fd107, %fd105, %fd106;
	ld.global.f64 	%fd108, [%rd161];
	sub.f64 	%fd109, %fd108, %fd107;
	st.global.f64 	[%rd161], %fd109;
	ld.global.f64 	%fd110, [%rd160];
	div.rn.f64 	%fd111, %fd109, %fd110;
	st.global.f64 	[%rd161], %fd111;
	ld.global.f64 	%fd112, [%rd101+32];
	ld.global.u32 	%r75, [%rd162+4];
	mul.wide.s32 	%rd110, %r75, 8;
	add.s64 	%rd111, %rd5, %rd110;
	ld.global.f64 	%fd113, [%rd111];
	mul.f64 	%fd114, %fd112, %fd113;
	ld.global.f64 	%fd115, [%rd161+8];
	sub.f64 	%fd116, %fd115, %fd114;
	st.global.f64 	[%rd161+8], %fd116;
	ld.global.f64 	%fd117, [%rd160+8];
	div.rn.f64 	%fd118, %fd116, %fd117;
	st.global.f64 	[%rd161+8], %fd118;
	ld.global.f64 	%fd119, [%rd101+40];
	ld.global.u32 	%r76, [%rd162+8];
	mul.wide.s32 	%rd112, %r76, 8;
	add.s64 	%rd113, %rd5, %rd112;
	ld.global.f64 	%fd120, [%rd113];
	mul.f64 	%fd121, %fd119, %fd120;
	ld.global.f64 	%fd122, [%rd161+16];
	sub.f64 	%fd123, %fd122, %fd121;
	st.global.f64 	[%rd161+16], %fd123;
	ld.global.f64 	%fd124, [%rd160+16];
	div.rn.f64 	%fd125, %fd123, %fd124;
	st.global.f64 	[%rd161+16], %fd125;
	ld.global.f64 	%fd126, [%rd101+48];
	ld.global.u32 	%r77, [%rd162+12];
	mul.wide.s32 	%rd114, %r77, 8;
	add.s64 	%rd115, %rd5, %rd114;
	ld.global.f64 	%fd127, [%rd115];
	mul.f64 	%fd128, %fd126, %fd127;
	ld.global.f64 	%fd129, [%rd161+24];
	sub.f64 	%fd130, %fd129, %fd128;
	st.global.f64 	[%rd161+24], %fd130;
	ld.global.f64 	%fd131, [%rd160+24];
	div.rn.f64 	%fd132, %fd130, %fd131;
	st.global.f64 	[%rd161+24], %fd132;
	ld.global.f64 	%fd133, [%rd101+56];
	ld.global.u32 	%r78, [%rd162+16];
	mul.wide.s32 	%rd116, %r78, 8;
	add.s64 	%rd117, %rd5, %rd116;
	ld.global.f64 	%fd134, [%rd117];
	mul.f64 	%fd135, %fd133, %fd134;
	ld.global.f64 	%fd136, [%rd161+32];
	sub.f64 	%fd137, %fd136, %fd135;
	st.global.f64 	[%rd161+32], %fd137;
	ld.global.f64 	%fd138, [%rd160+32];
	div.rn.f64 	%fd139, %fd137, %fd138;
	st.global.f64 	[%rd161+32], %fd139;
	add.s32 	%r96, %r96, 8;
	add.s32 	%r95, %r95, 8;
	add.s32 	%r94, %r94, 8;
	add.s64 	%rd162, %rd162, 32;
	add.s64 	%rd161, %rd161, 64;
	add.s64 	%rd160, %rd160, 64;
	setp.ne.s32 	%p9, %r96, 0;
	@%p9 bra 	$L__BB0_12;
	add.s32 	%r98, %r95, 1;
$L__BB0_14:
	and.b32  	%r24, %r2, 7;
	setp.eq.s32 	%p10, %r24, 0;
	@%p10 bra 	$L__BB0_23;
	setp.lt.u32 	%p11, %r24, 4;
	@%p11 bra 	$L__BB0_17;
	add.s32 	%r79, %r98, %r1;
	mul.wide.s32 	%rd118, %r79, 8;
	add.s64 	%rd119, %rd2, %rd118;
	ld.global.f64 	%fd140, [%rd119];
	mul.wide.u32 	%rd120, %r98, 4;
	add.s64 	%rd121, %rd1, %rd120;
	ld.global.u32 	%r80, [%rd121];
	mul.wide.s32 	%rd122, %r80, 8;
	add.s64 	%rd123, %rd5, %rd122;
	ld.global.f64 	%fd141, [%rd123];
	mul.f64 	%fd142, %fd140, %fd141;
	mul.wide.s32 	%rd124, %r98, 8;
	add.s64 	%rd125, %rd5, %rd124;
	ld.global.f64 	%fd143, [%rd125];
	sub.f64 	%fd144, %fd143, %fd142;
	st.global.f64 	[%rd125], %fd144;
	add.s64 	%rd126, %rd7, %rd124;
	ld.global.f64 	%fd145, [%rd126];
	div.rn.f64 	%fd146, %fd144, %fd145;
	st.global.f64 	[%rd125], %fd146;
	ld.global.f64 	%fd147, [%rd119+8];
	ld.global.u32 	%r81, [%rd121+4];
	mul.wide.s32 	%rd127, %r81, 8;
	add.s64 	%rd128, %rd5, %rd127;
	ld.global.f64 	%fd148, [%rd128];
	mul.f64 	%fd149, %fd147, %fd148;
	ld.global.f64 	%fd150, [%rd125+8];
	sub.f64 	%fd151, %fd150, %fd149;
	st.global.f64 	[%rd125+8], %fd151;
	ld.global.f64 	%fd152, [%rd126+8];
	div.rn.f64 	%fd153, %fd151, %fd152;
	st.global.f64 	[%rd125+8], %fd153;
	ld.global.f64 	%fd154, [%rd119+16];
	ld.global.u32 	%r82, [%rd121+8];
	mul.wide.s32 	%rd129, %r82, 8;
	add.s64 	%rd130, %rd5, %rd129;
	ld.global.f64 	%fd155, [%rd130];
	mul.f64 	%fd156, %fd154, %fd155;
	ld.global.f64 	%fd157, [%rd125+16];
	sub.f64 	%fd158, %fd157, %fd156;
	st.global.f64 	[%rd125+16], %fd158;
	ld.global.f64 	%fd159, [%rd126+16];
	div.rn.f64 	%fd160, %fd158, %fd159;
	st.global.f64 	[%rd125+16], %fd160;
	ld.global.f64 	%fd161, [%rd119+24];
	ld.global.u32 	%r83, [%rd121+12];
	mul.wide.s32 	%rd131, %r83, 8;
	add.s64 	%rd132, %rd5, %rd131;
	ld.global.f64 	%fd162, [%rd132];
	mul.f64 	%fd163, %fd161, %fd162;
	ld.global.f64 	%fd164, [%rd125+24];
	sub.f64 	%fd165, %fd164, %fd163;
	st.global.f64 	[%rd125+24], %fd165;
	ld.global.f64 	%fd166, [%rd126+24];
	div.rn.f64 	%fd167, %fd165, %fd166;
	st.global.f64 	[%rd125+24], %fd167;
	add.s32 	%r98, %r98, 4;
$L__BB0_17:
	and.b32  	%r27, %r2, 3;
	setp.eq.s32 	%p12, %r27, 0;
	@%p12 bra 	$L__BB0_23;
	setp.eq.s32 	%p13, %r27, 1;
	@%p13 bra 	$L__BB0_20;
	add.s32 	%r84, %r98, %r1;
	mul.wide.s32 	%rd133, %r84, 8;
	add.s64 	%rd134, %rd2, %rd133;
	ld.global.f64 	%fd168, [%rd134];
	mul.wide.u32 	%rd135, %r98, 4;
	add.s64 	%rd136, %rd1, %rd135;
	ld.global.u32 	%r85, [%rd136];
	mul.wide.s32 	%rd137, %r85, 8;
	add.s64 	%rd138, %rd5, %rd137;
	ld.global.f64 	%fd169, [%rd138];
	mul.f64 	%fd170, %fd168, %fd169;
	mul.wide.s32 	%rd139, %r98, 8;
	add.s64 	%rd140, %rd5, %rd139;
	ld.global.f64 	%fd171, [%rd140];
	sub.f64 	%fd172, %fd171, %fd170;
	st.global.f64 	[%rd140], %fd172;
	add.s64 	%rd141, %rd7, %rd139;
	ld.global.f64 	%fd173, [%rd141];
	div.rn.f64 	%fd174, %fd172, %fd173;
	st.global.f64 	[%rd140], %fd174;
	ld.global.f64 	%fd175, [%rd134+8];
	ld.global.u32 	%r86, [%rd136+4];
	mul.wide.s32 	%rd142, %r86, 8;
	add.s64 	%rd143, %rd5, %rd142;
	ld.global.f64 	%fd176, [%rd143];
	mul.f64 	%fd177, %fd175, %fd176;
	ld.global.f64 	%fd178, [%rd140+8];
	sub.f64 	%fd179, %fd178, %fd177;
	st.global.f64 	[%rd140+8], %fd179;
	ld.global.f64 	%fd180, [%rd141+8];
	div.rn.f64 	%fd181, %fd179, %fd180;
	st.global.f64 	[%rd140+8], %fd181;
	add.s32 	%r98, %r98, 2;
$L__BB0_20:
	and.b32  	%r87, %r2, 1;
	setp.eq.b32 	%p14, %r87, 1;
	not.pred 	%p15, %p14;
	@%p15 bra 	$L__BB0_23;
	add.s32 	%r88, %r98, %r1;
	mul.wide.s32 	%rd144, %r88, 8;
	add.s64 	%rd145, %rd2, %rd144;
	ld.global.f64 	%fd182, [%rd145];
	mul.wide.u32 	%rd146, %r98, 4;
	add.s64 	%rd147, %rd1, %rd146;
	ld.global.u32 	%r89, [%rd147];
	mul.wide.s32 	%rd148, %r89, 8;
	add.s64 	%rd149, %rd5, %rd148;
	ld.global.f64 	%fd183, [%rd149];
	mul.f64 	%fd184, %fd182, %fd183;
	mul.wide.s32 	%rd150, %r98, 8;
	add.s64 	%rd151, %rd5, %rd150;
	ld.global.f64 	%fd185, [%rd151];
	sub.f64 	%fd186, %fd185, %fd184;
	st.global.f64 	[%rd151], %fd186;
	add.s64 	%rd152, %rd7, %rd150;
	ld.global.f64 	%fd187, [%rd152];
	div.rn.f64 	%fd188, %fd186, %fd187;
	st.global.f64 	[%rd151], %fd188;
	bra.uni 	$L__BB0_23;
$L__BB0_22:
	mul.wide.s32 	%rd22, %r1, 8;
	add.s64 	%rd23, %rd4, %rd22;
	ld.global.f64 	%fd1, [%rd23];
	add.s64 	%rd24, %rd3, %rd22;
	ld.global.f64 	%fd2, [%rd24];
	div.rn.f64 	%fd3, %fd1, %fd2;
	st.global.f64 	[%rd23], %fd3;
$L__BB0_23:
	ret;

}


// ===== COMPILED SASS (sm_100) =====

	.target	sm_100

	.elftype	@"ET_EXEC"


//--------------------- .note.nv.tkinfo           --------------------------
	.section	.note.nv.tkinfo,"",@"SHT_NOTE"
	.sectionflags	@"SHF_NOTE_NV_TKINFO"
	.tkinfo
        /*0018*/ 	.word	0x00000002
        /*0030*/ 	.string	""
        /*0030*/ 	.string	"ptxas"
        /*0030*/ 	.string	"Cuda compilation tools, release 13.0, V13.0.88"
        /*0030*/ 	.string	"Build cuda_13.0.r13.0/compiler.36424714_0"
        /*0030*/ 	.string	"-arch sm_100 -m 64 "



//--------------------- .note.nv.cuinfo           --------------------------
	.section	.note.nv.cuinfo,"",@"SHT_NOTE"
	.sectionflags	@"SHF_NOTE_NV_CUINFO"
        /*0018*/ 	.short	0x0002
        /*001a*/ 	.short	0x0064
        /*001c*/ 	.short	0x0082
	.zero		2


//--------------------- .nv.info                  --------------------------
	.section	.nv.info,"",@"SHT_CUDA_INFO"
	.align	4


	//----- nvinfo : EIATTR_REGCOUNT
	.align		4
        /*0000*/ 	.byte	0x04, 0x2f
        /*0002*/ 	.short	(.L_1 - .L_0)
	.align		4
.L_0:
        /*0004*/ 	.word	index@(_Z9HinesAlgoPdS_S_S_Pii)
        /*0008*/ 	.word	0x00000028


	//----- nvinfo : EIATTR_FRAME_SIZE
	.align		4
.L_1:
        /*000c*/ 	.byte	0x04, 0x11
        /*000e*/ 	.short	(.L_3 - .L_2)
	.align		4
.L_2:
        /*0010*/ 	.word	index@($__internal_0_$__cuda_sm20_div_rn_f64_full)
        /*0014*/ 	.word	0x00000000


	//----- nvinfo : EIATTR_FRAME_SIZE
	.align		4
.L_3:
        /*0018*/ 	.byte	0x04, 0x11
        /*001a*/ 	.short	(.L_5 - .L_4)
	.align		4
.L_4:
        /*001c*/ 	.word	index@(_Z9HinesAlgoPdS_S_S_Pii)
        /*0020*/ 	.word	0x00000000


	//----- nvinfo : EIATTR_MIN_STACK_SIZE
	.align		4
.L_5:
        /*0024*/ 	.byte	0x04, 0x12
        /*0026*/ 	.short	(.L_7 - .L_6)
	.align		4
.L_6:
        /*0028*/ 	.word	index@(_Z9HinesAlgoPdS_S_S_Pii)
        /*002c*/ 	.word	0x00000000
.L_7:


//--------------------- .nv.compat                --------------------------
	.section	.nv.compat,"",@"SHT_CUDA_COMPAT_INFO"
	.align	4
        /*0000*/ 	.byte	0x02, 0x09, 0x00, 0x00, 0x02, 0x02, 0x01, 0x00, 0x02, 0x05, 0x05, 0x00, 0x03, 0x07, 0x01, 0x01
        /*0010*/ 	.byte	0x02, 0x03, 0x00, 0x00, 0x02, 0x06, 0x01, 0x00, 0x04, 0x0b, 0x08, 0x00, 0x01, 0x00, 0x00, 0x00
        /*0020*/ 	.byte	0x00, 0x00, 0x00, 0x00


//--------------------- .nv.info._Z9HinesAlgoPdS_S_S_Pii --------------------------
	.section	.nv.info._Z9HinesAlgoPdS_S_S_Pii,"",@"SHT_CUDA_INFO"
	.sectionflags	@""
	.align	4


	//----- nvinfo : EIATTR_CUDA_API_VERSION
	.align		4
        /*0000*/ 	.byte	0x04, 0x37
        /*0002*/ 	.short	(.L_9 - .L_8)
.L_8:
        /*0004*/ 	.word	0x00000082


	//----- nvinfo : EIATTR_KPARAM_INFO
	.align		4
.L_9:
        /*0008*/ 	.byte	0x04, 0x17
        /*000a*/ 	.short	(.L_11 - .L_10)
.L_10:
        /*000c*/ 	.word	0x00000000
        /*0010*/ 	.short	0x0005
        /*0012*/ 	.short	0x0028
        /*0014*/ 	.byte	0x00, 0xf0, 0x11, 0x00


	//----- nvinfo : EIATTR_KPARAM_INFO
	.align		4
.L_11:
        /*0018*/ 	.byte	0x04, 0x17
        /*001a*/ 	.short	(.L_13 - .L_12)
.L_12:
        /*001c*/ 	.word	0x00000000
        /*0020*/ 	.short	0x0004
        /*0022*/ 	.short	0x0020
        /*0024*/ 	.byte	0x00, 0xf5, 0x21, 0x00


	//----- nvinfo : EIATTR_KPARAM_INFO
	.align		4
.L_13:
        /*0028*/ 	.byte	0x04, 0x17
        /*002a*/ 	.short	(.L_15 - .L_14)
.L_14:
        /*002c*/ 	.word	0x00000000
        /*0030*/ 	.short	0x0003
        /*0032*/ 	.short	0x0018
        /*0034*/ 	.byte	0x00, 0xf5, 0x21, 0x00


	//----- nvinfo : EIATTR_KPARAM_INFO
	.align		4
.L_15:
        /*0038*/ 	.byte	0x04, 0x17
        /*003a*/ 	.short	(.L_17 - .L_16)
.L_16:
        /*003c*/ 	.word	0x00000000
        /*0040*/ 	.short	0x0002
        /*0042*/ 	.short	0x0010
        /*0044*/ 	.byte	0x00, 0xf5, 0x21, 0x00


	//----- nvinfo : EIATTR_KPARAM_INFO
	.align		4
.L_17:
        /*0048*/ 	.byte	0x04, 0x17
        /*004a*/ 	.short	(.L_19 - .L_18)
.L_18:
        /*004c*/ 	.word	0x00000000
        /*0050*/ 	.short	0x0001
        /*0052*/ 	.short	0x0008
        /*0054*/ 	.byte	0x00, 0xf5, 0x21, 0x00


	//----- nvinfo : EIATTR_KPARAM_INFO
	.align		4
.L_19:
        /*0058*/ 	.byte	0x04, 0x17
        /*005a*/ 	.short	(.L_21 - .L_20)
.L_20:
        /*005c*/ 	.word	0x00000000
        /*0060*/ 	.short	0x0000
        /*0062*/ 	.short	0x0000
        /*0064*/ 	.byte	0x00, 0xf5, 0x21, 0x00


	//----- nvinfo : EIATTR_SPARSE_MMA_MASK
	.align		4
.L_21:
        /*0068*/ 	.byte	0x03, 0x50
        /*006a*/ 	.short	0x0000


	//----- nvinfo : EIATTR_MAXREG_COUNT
	.align		4
        /*006c*/ 	.byte	0x03, 0x1b
        /*006e*/ 	.short	0x00ff


	//----- nvinfo : EIATTR_MERCURY_ISA_VERSION
	.align		4
        /*0070*/ 	.byte	0x03, 0x5f
        /*0072*/ 	.short	0x0101


	//----- nvinfo : EIATTR_VRC_CTA_INIT_COUNT
	.align		4
        /*0074*/ 	.byte	0x02, 0x4a
	.zero		1
	.zero		1


	//----- nvinfo : EIATTR_EXIT_INSTR_OFFSETS
	.align		4
        /*0078*/ 	.byte	0x04, 0x1c
        /*007a*/ 	.short	(.L_23 - .L_22)


	//   ....[0]....
.L_22:
        /*007c*/ 	.word	0x00002920


	//   ....[1]....
        /*0080*/ 	.word	0x000030d0


	//   ....[2]....
        /*0084*/ 	.word	0x00003530


	//   ....[3]....
        /*0088*/ 	.word	0x000037c0


	//   ....[4]....
        /*008c*/ 	.word	0x000039a0


	//----- nvinfo : EIATTR_CRS_STACK_SIZE
	.align		4
.L_23:
        /*0090*/ 	.byte	0x04, 0x1e
        /*0092*/ 	.short	(.L_25 - .L_24)
.L_24:
        /*0094*/ 	.word	0x00000000


	//----- nvinfo : EIATTR_CBANK_PARAM_SIZE
	.align		4
.L_25:
        /*0098*/ 	.byte	0x03, 0x19
        /*009a*/ 	.short	0x002c


	//----- nvinfo : EIATTR_PARAM_CBANK
	.align		4
        /*009c*/ 	.byte	0x04, 0x0a
        /*009e*/ 	.short	(.L_27 - .L_26)
	.align		4
.L_26:
        /*00a0*/ 	.word	index@(.nv.constant0._Z9HinesAlgoPdS_S_S_Pii)
        /*00a4*/ 	.short	0x0380
        /*00a6*/ 	.short	0x002c


	//----- nvinfo : EIATTR_SW_WAR
	.align		4
.L_27:
        /*00a8*/ 	.byte	0x04, 0x36
        /*00aa*/ 	.short	(.L_29 - .L_28)
.L_28:
        /*00ac*/ 	.word	0x00000008
.L_29:


//--------------------- .nv.callgraph             --------------------------
	.section	.nv.callgraph,"",@"SHT_CUDA_CALLGRAPH"
	.align	4
	.sectionentsize	8
	.align		4
        /*0000*/ 	.word	0x00000000
	.align		4
        /*0004*/ 	.word	0xffffffff
	.align		4
        /*0008*/ 	.word	0x00000000
	.align		4
        /*000c*/ 	.word	0xfffffffe
	.align		4
        /*0010*/ 	.word	0x00000000
	.align		4
        /*0014*/ 	.word	0xfffffffd
	.align		4
        /*0018*/ 	.word	0x00000000
	.align		4
        /*001c*/ 	.word	0xfffffffc


//--------------------- .text._Z9HinesAlgoPdS_S_S_Pii --------------------------
	.section	.text._Z9HinesAlgoPdS_S_S_Pii,"ax",@progbits
	.align	128
        .global         _Z9HinesAlgoPdS_S_S_Pii
        .type           _Z9HinesAlgoPdS_S_S_Pii,@function
        .size           _Z9HinesAlgoPdS_S_S_Pii,(.L_x_39 - _Z9HinesAlgoPdS_S_S_Pii)
        .other          _Z9HinesAlgoPdS_S_S_Pii,@"STO_CUDA_ENTRY STV_DEFAULT"
_Z9HinesAlgoPdS_S_S_Pii:
.text._Z9HinesAlgoPdS_S_S_Pii:
[----:B------:R-:W-:Y:S01]  /*0000*/  LDC R1, c[0x0][0x37c] ;  /* 0x0000df00ff017b82 */ /* 0x000fe20000000800 */
[----:B------:R-:W0:Y:S07]  /*0010*/  LDCU UR13, c[0x0][0x3a8] ;  /* 0x00007500ff0d77ac */ /* 0x000e2e0008000800 */
[----:B------:R-:W1:Y:S01]  /*0020*/  S2UR UR12, SR_CTAID.X ;  /* 0x00000000000c79c3 */ /* 0x000e620000002500 */
[----:B------:R-:W2:Y:S01]  /*0030*/  LDCU.64 UR14, c[0x0][0x358] ;  /* 0x00006b00ff0e77ac */ /* 0x000ea20008000a00 */
[----:B0-----:R-:W-:-:S02]  /*0040*/  UISETP.GE.AND UP0, UPT, UR13, 0x2, UPT ;  /* 0x000000020d00788c */ /* 0x001fc4000bf06270 */
[----:B-1----:R-:W-:-:S07]  /*0050*/  UIMAD UR12, UR12, UR13, URZ ;  /* 0x0000000d0c0c72a4 */ /* 0x002fce000f8e02ff */
[----:B--2---:R-:W-:Y:S05]  /*0060*/  BRA.U !UP0, `(.L_x_0) ;  /* 0x0000003508d87547 */ /* 0x004fea000b800000 */
[----:B------:R-:W-:Y:S01]  /*0070*/  UIADD3 UR16, UPT, UPT, UR13, -0x2, URZ ;  /* 0xfffffffe0d107890 */ /* 0x000fe2000fffe0ff */
[----:B------:R-:W0:Y:S01]  /*0080*/  LDC R5, c[0x0][0x3a8] ;  /* 0x0000ea00ff057b82 */ /* 0x000e220000000800 */
[----:B------:R-:W-:-:S04]  /*0090*/  UIADD3 UR13, UPT, UPT, UR13, -0x1, URZ ;  /* 0xffffffff0d0d7890 */ /* 0x000fc8000fffe0ff */
[----:B------:R-:W-:-:S05]  /*00a0*/  IMAD.U32 R0, RZ, RZ, UR16 ;  /* 0x00000010ff007e24 */ /* 0x000fca000f8e00ff */
[----:B------:R-:W-:-:S13]  /*00b0*/  ISETP.GE.U32.AND P0, PT, R0, 0x3, PT ;  /* 0x000000030000780c */ /* 0x000fda0003f06070 */
[----:B------:R-:W-:Y:S05]  /*00c0*/  @!P0 BRA `(.L_x_1) ;  /* 0x0000000800bc8947 */ /* 0x000fea0003800000 */
[----:B------:R-:W1:Y:S01]  /*00d0*/  LDC.64 R28, c[0x0][0x3a0] ;  /* 0x0000e800ff1c7b82 */ /* 0x000e620000000a00 */
[----:B------:R-:W-:Y:S01]  /*00e0*/  IMAD.U32 R3, RZ, RZ, UR13 ;  /* 0x0000000dff037e24 */ /* 0x000fe2000f8e00ff */
[----:B------:R-:W2:Y:S01]  /*00f0*/  LDCU.64 UR6, c[0x0][0x380] ;  /* 0x00007000ff0677ac */ /* 0x000ea20008000a00 */
[----:B------:R-:W-:-:S03]  /*0100*/  IMAD.U32 R2, RZ, RZ, UR16 ;  /* 0x00000010ff027e24 */ /* 0x000fc6000f8e00ff */
[----:B------:R-:W-:Y:S01]  /*0110*/  LOP3.LUT R3, R3, 0xfffffffc, RZ, 0xc0, !PT ;  /* 0xfffffffc03037812 */ /* 0x000fe200078ec0ff */
[----:B------:R-:W3:Y:S01]  /*0120*/  LDCU.64 UR8, c[0x0][0x390] ;  /* 0x00007200ff0877ac */ /* 0x000ee20008000a00 */
[----:B------:R-:W4:Y:S02]  /*0130*/  LDC.64 R26, c[0x0][0x390] ;  /* 0x0000e400ff1a7b82 */ /* 0x000f240000000a00 */
[----:B------:R-:W-:Y:S01]  /*0140*/  IADD3 R3, PT, PT, -R3, RZ, RZ ;  /* 0x000000ff03037210 */ /* 0x000fe20007ffe1ff */
[----:B------:R-:W0:Y:S01]  /*0150*/  LDCU.64 UR10, c[0x0][0x388] ;  /* 0x00007100ff0a77ac */ /* 0x000e220008000a00 */
[----:B------:R-:W0:Y:S04]  /*0160*/  LDCU.64 UR18, c[0x0][0x398] ;  /* 0x00007300ff1277ac */ /* 0x000e280008000a00 */
[----:B------:R-:W0:Y:S02]  /*0170*/  LDC.64 R24, c[0x0][0x398] ;  /* 0x0000e600ff187b82 */ /* 0x000e240000000a00 */
.L_x_6:
[----:B------:R-:W-:-:S05]  /*0180*/  VIADD R0, R2, 0x2 ;  /* 0x0000000202007836 */ /* 0x000fca0000000000 */
[----:B------:R-:W-:Y:S02]  /*0190*/  R2UR UR4, R0 ;  /* 0x00000000000472ca */ /* 0x000fe400000e0000 */
[----:B---3--:R-:W-:-:S11]  /*01a0*/  MOV R0, UR9 ;  /* 0x0000000900007c02 */ /* 0x008fd60008000f00 */
[----:B------:R-:W-:Y:S02]  /*01b0*/  UIADD3 UR5, UP0, UPT, UR12, UR4, URZ ;  /* 0x000000040c057290 */ /* 0x000fe4000ff1e0ff */
[----:B------:R-:W-:-:S04]  /*01c0*/  USHF.R.S32.HI UR4, URZ, 0x1f, UR4 ;  /* 0x0000001fff047899 */ /* 0x000fc80008011404 */
[----:B------:R-:W-:Y:S01]  /*01d0*/  IMAD.U32 R16, RZ, RZ, UR5 ;  /* 0x00000005ff107e24 */ /* 0x000fe2000f8e00ff */
[----:B------:R-:W-:-:S03]  /*01e0*/  ULEA.HI.X.SX32 UR4, UR12, UR4, 0x1, UP0 ;  /* 0x000000040c047291 */ /* 0x000fc600080f0eff */
[----:B------:R-:W-:Y:S01]  /*01f0*/  IMAD.SHL.U32 R16, R16, 0x8, RZ ;  /* 0x0000000810107824 */ /* 0x000fe200078e00ff */
[----:B------:R-:W-:-:S04]  /*0200*/  USHF.L.U64.HI UR4, UR5, 0x3, UR4 ;  /* 0x0000000305047899 */ /* 0x000fc80008010204 */
[----:B------:R-:W-:-:S04]  /*0210*/  IADD3 R22, P0, PT, R16, UR8, RZ ;  /* 0x0000000810167c10 */ /* 0x000fc8000ff1e0ff */
[----:B------:R-:W-:-:S05]  /*0220*/  IADD3.X R23, PT, PT, R0, UR4, RZ, P0, !PT ;  /* 0x0000000400177c10 */ /* 0x000fca00087fe4ff */
[----:B0-----:R-:W0:Y:S01]  /*0230*/  LDG.E.64 R12, desc[UR14][R22.64+-0x8] ;  /* 0xfffff80e160c7981 */ /* 0x001e22000c1e1b00 */
[----:B--2---:R-:W-:Y:S01]  /*0240*/  IMAD.U32 R0, RZ, RZ, UR7 ;  /* 0x00000007ff007e24 */ /* 0x004fe2000f8e00ff */
[----:B------:R-:W-:-:S04]  /*0250*/  IADD3 R20, P0, PT, R16, UR6, RZ ;  /* 0x0000000610147c10 */ /* 0x000fc8000ff1e0ff */
[----:B------:R-:W-:-:S05]  /*0260*/  IADD3.X R21, PT, PT, R0, UR4, RZ, P0, !PT ;  /* 0x0000000400157c10 */ /* 0x000fca00087fe4ff */
[----:B------:R-:W2:Y:S01]  /*0270*/  LDG.E.64 R10, desc[UR14][R20.64+-0x8] ;  /* 0xfffff80e140a7981 */ /* 0x000ea2000c1e1b00 */
[----:B------:R-:W-:Y:S01]  /*0280*/  IMAD.MOV.U32 R4, RZ, RZ, 0x1 ;  /* 0x00000001ff047424 */ /* 0x000fe200078e00ff */
[----:B0-----:R-:W0:Y:S01]  /*0290*/  MUFU.RCP64H R5, R13 ;  /* 0x0000000d00057308 */ /* 0x001e220000001800 */
[----:B--2---:R-:W-:-:S04]  /*02a0*/  FSETP.GEU.AND P1, PT, |R11|, 6.5827683646048100446e-37, PT ;  /* 0x036000000b00780b */ /* 0x004fc80003f2e200 */
[----:B0-----:R-:W-:-:S08]  /*02b0*/  DFMA R6, -R12, R4, 1 ;  /* 0x3ff000000c06742b */ /* 0x001fd00000000104 */
[----:B------:R-:W-:-:S08]  /*02c0*/  DFMA R6, R6, R6, R6 ;  /* 0x000000060606722b */ /* 0x000fd00000000006 */
[----:B------:R-:W-:-:S08]  /*02d0*/  DFMA R6, R4, R6, R4 ;  /* 0x000000060406722b */ /* 0x000fd00000000004 */
[----:B------:R-:W-:-:S08]  /*02e0*/  DFMA R4, -R12, R6, 1 ;  /* 0x3ff000000c04742b */ /* 0x000fd00000000106 */
[----:B------:R-:W-:-:S08]  /*02f0*/  DFMA R4, R6, R4, R6 ;  /* 0x000000040604722b */ /* 0x000fd00000000006 */
[----:B------:R-:W-:-:S08]  /*0300*/  DMUL R34, R10, R4 ;  /* 0x000000040a227228 */ /* 0x000fd00000000000 */
[----:B------:R-:W-:-:S08]  /*0310*/  DFMA R6, -R12, R34, R10 ;  /* 0x000000220c06722b */ /* 0x000fd0000000010a */
[----:B------:R-:W-:Y:S01]  /*0320*/  DFMA R34, R4, R6, R34 ;  /* 0x000000060422722b */ /* 0x000fe20000000022 */
[----:B------:R-:W-:-:S09]  /*0330*/  VIADD R5, R2, 0x1 ;  /* 0x0000000102057836 */ /* 0x000fd20000000000 */
[----:B------:R-:W-:-:S05]  /*0340*/  FFMA R0, RZ, R13, R35 ;  /* 0x0000000dff007223 */ /* 0x000fca0000000023 */
[----:B------:R-:W-:-:S13]  /*0350*/  FSETP.GT.AND P0, PT, |R0|, 1.469367938527859385e-39, PT ;  /* 0x001000000000780b */ /* 0x000fda0003f04200 */
[----:B------:R-:W-:Y:S05]  /*0360*/  @P0 BRA P1, `(.L_x_2) ;  /* 0x00000000000c0947 */ /* 0x000fea0000800000 */
[----:B------:R-:W-:-:S07]  /*0370*/  MOV R0, 0x390 ;  /* 0x0000039000007802 */ /* 0x000fce0000000f00 */
[----:B-1--4-:R-:W-:Y:S05]  /*0380*/  CALL.REL.NOINC `($__internal_0_$__cuda_sm20_div_rn_f64_full) ;  /* 0x0000003400887944 */ /* 0x012fea0003c00000 */
[----:B------:R-:W-:-:S07]  /*0390*/  MOV R34, R4 ;  /* 0x0000000400227202 */ /* 0x000fce0000000f00 */
.L_x_2:
[----:B-1----:R-:W-:-:S05]  /*03a0*/  IMAD.WIDE.U32 R6, R5, 0x4, R28 ;  /* 0x0000000405067825 */ /* 0x002fca00078e001c */
[----:B------:R-:W2:Y:S01]  /*03b0*/  LDG.E R0, desc[UR14][R6.64] ;  /* 0x0000000e06007981 */ /* 0x000ea2000c1e1900 */
[----:B------:R-:W-:Y:S01]  /*03c0*/  IMAD.U32 R4, RZ, RZ, UR11 ;  /* 0x0000000bff047e24 */ /* 0x000fe2000f8e00ff */
[----:B------:R-:W-:-:S04]  /*03d0*/  IADD3 R18, P0, PT, R16, UR10, RZ ;  /* 0x0000000a10127c10 */ /* 0x000fc8000ff1e0ff */
[----:B------:R-:W-:-:S05]  /*03e0*/  IADD3.X R19, PT, PT, R4, UR4, RZ, P0, !PT ;  /* 0x0000000404137c10 */ /* 0x000fca00087fe4ff */
[----:B------:R-:W3:Y:S01]  /*03f0*/  LDG.E.64 R4, desc[UR14][R18.64+-0x8] ;  /* 0xfffff80e12047981 */ /* 0x000ee2000c1e1b00 */
[----:B--2---:R-:W-:-:S04]  /*0400*/  VIADD R9, R0, UR12 ;  /* 0x0000000c00097c36 */ /* 0x004fc80008000000 */
[----:B----4-:R-:W-:-:S05]  /*0410*/  IMAD.WIDE R8, R9, 0x8, R26 ;  /* 0x0000000809087825 */ /* 0x010fca00078e021a */
[----:B------:R-:W3:Y:S02]  /*0420*/  LDG.E.64 R10, desc[UR14][R8.64] ;  /* 0x0000000e080a7981 */ /* 0x000ee4000c1e1b00 */
[----:B---3--:R-:W-:-:S07]  /*0430*/  DFMA R4, R4, -R34, R10 ;  /* 0x800000220404722b */ /* 0x008fce000000000a */
[----:B------:R0:W-:Y:S04]  /*0440*/  STG.E.64 desc[UR14][R8.64], R4 ;  /* 0x0000000408007986 */ /* 0x0001e8000c101b0e */
[----:B------:R-:W2:Y:S01]  /*0450*/  LDG.E R0, desc[UR14][R6.64] ;  /* 0x0000000e06007981 */ /* 0x000ea2000c1e1900 */
[----:B------:R-:W-:Y:S01]  /*0460*/  IMAD.U32 R10, RZ, RZ, UR19 ;  /* 0x00000013ff0a7e24 */ /* 0x000fe2000f8e00ff */
[----:B------:R-:W-:-:S04]  /*0470*/  IADD3 R16, P0, PT, R16, UR18, RZ ;  /* 0x0000001210107c10 */ /* 0x000fc8000ff1e0ff */
[----:B------:R-:W-:-:S05]  /*0480*/  IADD3.X R17, PT, PT, R10, UR4, RZ, P0, !PT ;  /* 0x000000040a117c10 */ /* 0x000fca00087fe4ff */
[----:B------:R-:W3:Y:S01]  /*0490*/  LDG.E.64 R10, desc[UR14][R16.64+-0x8] ;  /* 0xfffff80e100a7981 */ /* 0x000ee2000c1e1b00 */
[----:B--2---:R-:W-:-:S05]  /*04a0*/  IADD3 R15, PT, PT, R0, UR12, RZ ;  /* 0x0000000c000f7c10 */ /* 0x004fca000fffe0ff */
[----:B------:R-:W-:-:S05]  /*04b0*/  IMAD.WIDE R14, R15, 0x8, R24 ;  /* 0x000000080f0e7825 */ /* 0x000fca00078e0218 */
[----:B------:R-:W3:Y:S02]  /*04c0*/  LDG.E.64 R12, desc[UR14][R14.64] ;  /* 0x0000000e0e0c7981 */ /* 0x000ee4000c1e1b00 */
[----:B---3--:R-:W-:-:S07]  /*04d0*/  DFMA R34, R10, -R34, R12 ;  /* 0x800000220a22722b */ /* 0x008fce000000000c */
[----:B------:R1:W-:Y:S04]  /*04e0*/  STG.E.64 desc[UR14][R14.64], R34 ;  /* 0x000000220e007986 */ /* 0x0003e8000c101b0e */
[----:B------:R-:W2:Y:S04]  /*04f0*/  LDG.E.64 R12, desc[UR14][R22.64+-0x10] ;  /* 0xfffff00e160c7981 */ /* 0x000ea8000c1e1b00 */
[----:B------:R-:W3:Y:S01]  /*0500*/  LDG.E.64 R10, desc[UR14][R20.64+-0x10] ;  /* 0xfffff00e140a7981 */ /* 0x000ee2000c1e1b00 */
[----:B0-----:R-:W-:Y:S01]  /*0510*/  IMAD.MOV.U32 R4, RZ, RZ, 0x1 ;  /* 0x00000001ff047424 */ /* 0x001fe200078e00ff */
[----:B--2---:R-:W0:Y:S05]  /*0520*/  MUFU.RCP64H R5, R13 ;  /* 0x0000000d00057308 */ /* 0x004e2a0000001800 */
[----:B0-----:R-:W-:-:S08]  /*0530*/  DFMA R6, -R12, R4, 1 ;  /* 0x3ff000000c06742b */ /* 0x001fd00000000104 */
[----:B------:R-:W-:-:S08]  /*0540*/  DFMA R6, R6, R6, R6 ;  /* 0x000000060606722b */ /* 0x000fd00000000006 */
[----:B------:R-:W-:-:S08]  /*0550*/  DFMA R6, R4, R6, R4 ;  /* 0x000000060406722b */ /* 0x000fd00000000004 */
[----:B------:R-:W-:-:S08]  /*0560*/  DFMA R4, -R12, R6, 1 ;  /* 0x3ff000000c04742b */ /* 0x000fd00000000106 */
[----:B------:R-:W-:-:S08]  /*0570*/  DFMA R4, R6, R4, R6 ;  /* 0x000000040604722b */ /* 0x000fd00000000006 */
[----:B---3--:R-:W-:-:S08]  /*0580*/  DMUL R6, R10, R4 ;  /* 0x000000040a067228 */ /* 0x008fd00000000000 */
[----:B-1----:R-:W-:-:S08]  /*0590*/  DFMA R34, -R12, R6, R10 ;  /* 0x000000060c22722b */ /* 0x002fd0000000010a */
[----:B------:R-:W-:Y:S01]  /*05a0*/  DFMA R34, R4, R34, R6 ;  /* 0x000000220422722b */ /* 0x000fe20000000006 */
[----:B------:R-:W-:-:S09]  /*05b0*/  FSETP.GEU.AND P1, PT, |R11|, 6.5827683646048100446e-37, PT ;  /* 0x036000000b00780b */ /* 0x000fd20003f2e200 */
[----:B------:R-:W-:-:S05]  /*05c0*/  FFMA R0, RZ, R13, R35 ;  /* 0x0000000dff007223 */ /* 0x000fca0000000023 */
[----:B------:R-:W-:Y:S01]  /*05d0*/  FSETP.GT.AND P0, PT, |R0|, 1.469367938527859385e-39, PT ;  /* 0x001000000000780b */ /* 0x000fe20003f04200 */
[----:B------:R-:W-:-:S12]  /*05e0*/  VIADD R5, R2, 0xfffffffe ;  /* 0xfffffffe02057836 */ /* 0x000fd80000000000 */
[----:B------:R-:W-:Y:S05]  /*05f0*/  @P0 BRA P1, `(.L_x_3) ;  /* 0x00000000000c0947 */ /* 0x000fea0000800000 */
[----:B------:R-:W-:-:S07]  /*0600*/  MOV R0, 0x620 ;  /* 0x0000062000007802 */ /* 0x000fce0000000f00 */
[----:B------:R-:W-:Y:S05]  /*0610*/  CALL.REL.NOINC `($__internal_0_$__cuda_sm20_div_rn_f64_full) ;  /* 0x0000003000e47944 */ /* 0x000fea0003c00000 */
[----:B------:R-:W-:-:S07]  /*0620*/  IMAD.MOV.U32 R34, RZ, RZ, R4 ;  /* 0x000000ffff227224 */ /* 0x000fce00078e0004 */
.L_x_3:
[----:B------:R-:W-:Y:S01]  /*0630*/  IMAD.WIDE.U32 R8, R2, 0x4, R28 ;  /* 0x0000000402087825 */ /* 0x000fe200078e001c */
[----:B------:R-:W2:Y:S04]  /*0640*/  LDG.E.64 R6, desc[UR14][R18.64+-0x10] ;  /* 0xfffff00e12067981 */ /* 0x000ea8000c1e1b00 */
[----:B------:R-:W3:Y:S02]  /*0650*/  LDG.E R0, desc[UR14][R8.64] ;  /* 0x0000000e08007981 */ /* 0x000ee4000c1e1900 */
[----:B---3--:R-:W-:-:S05]  /*0660*/  IADD3 R15, PT, PT, R0, UR12, RZ ;  /* 0x0000000c000f7c10 */ /* 0x008fca000fffe0ff */
[----:B------:R-:W-:-:S05]  /*0670*/  IMAD.WIDE R14, R15, 0x8, R26 ;  /* 0x000000080f0e7825 */ /* 0x000fca00078e021a */
[----:B------:R-:W2:Y:S02]  /*0680*/  LDG.E.64 R10, desc[UR14][R14.64] ;  /* 0x0000000e0e0a7981 */ /* 0x000ea4000c1e1b00 */
[----:B--2---:R-:W-:-:S07]  /*0690*/  DFMA R6, R6, -R34, R10 ;  /* 0x800000220606722b */ /* 0x004fce000000000a */
[----:B------:R0:W-:Y:S04]  /*06a0*/  STG.E.64 desc[UR14][R14.64], R6 ;  /* 0x000000060e007986 */ /* 0x0001e8000c101b0e */
[----:B------:R-:W2:Y:S04]  /*06b0*/  LDG.E R0, desc[UR14][R8.64] ;  /* 0x0000000e08007981 */ /* 0x000ea8000c1e1900 */
[----:B------:R-:W3:Y:S01]  /*06c0*/  LDG.E.64 R10, desc[UR14][R16.64+-0x10] ;  /* 0xfffff00e100a7981 */ /* 0x000ee2000c1e1b00 */
[----:B--2---:R-:W-:-:S04]  /*06d0*/  VIADD R31, R0, UR12 ;  /* 0x0000000c001f7c36 */ /* 0x004fc80008000000 */
[----:B------:R-:W-:-:S05]  /*06e0*/  IMAD.WIDE R30, R31, 0x8, R24 ;  /* 0x000000081f1e7825 */ /* 0x000fca00078e0218 */
[----:B------:R-:W3:Y:S02]  /*06f0*/  LDG.E.64 R12, desc[UR14][R30.64] ;  /* 0x0000000e1e0c7981 */ /* 0x000ee4000c1e1b00 */
[----:B---3--:R-:W-:-:S07]  /*0700*/  DFMA R34, R10, -R34, R12 ;  /* 0x800000220a22722b */ /* 0x008fce000000000c */
[----:B------:R1:W-:Y:S04]  /*0710*/  STG.E.64 desc[UR14][R30.64], R34 ;  /* 0x000000221e007986 */ /* 0x0003e8000c101b0e */
[----:B------:R-:W2:Y:S04]  /*0720*/  LDG.E.64 R12, desc[UR14][R22.64+-0x18] ;  /* 0xffffe80e160c7981 */ /* 0x000ea8000c1e1b00 */
[----:B------:R-:W3:Y:S01]  /*0730*/  LDG.E.64 R10, desc[UR14][R20.64+-0x18] ;  /* 0xffffe80e140a7981 */ /* 0x000ee2000c1e1b00 */
[----:B------:R-:W-:Y:S01]  /*0740*/  IMAD.MOV.U32 R32, RZ, RZ, 0x1 ;  /* 0x00000001ff207424 */ /* 0x000fe200078e00ff */
        /* <DEDUP_REMOVED lines=16> */
[----:B------:R-:W-:-:S07]  /*0850*/  MOV R34, R4 ;  /* 0x0000000400227202 */ /* 0x000fce0000000f00 */
.L_x_4:
[----:B------:R-:W-:Y:S02]  /*0860*/  IMAD.WIDE.U32 R8, R6, 0x4, R28 ;  /* 0x0000000406087825 */ /* 0x000fe400078e001c */
[----:B------:R-:W2:Y:S04]  /*0870*/  LDG.E.64 R6, desc[UR14][R18.64+-0x18] ;  /* 0xffffe80e12067981 */ /* 0x000ea8000c1e1b00 */
[----:B------:R-:W3:Y:S02]  /*0880*/  LDG.E R0, desc[UR14][R8.64] ;  /* 0x0000000e08007981 */ /* 0x000ee4000c1e1900 */
[----:B---3--:R-:W-:-:S04]  /*0890*/  VIADD R15, R0, UR12 ;  /* 0x0000000c000f7c36 */ /* 0x008fc80008000000 */
        /* <DEDUP_REMOVED lines=25> */
[----:B------:R-:W-:-:S13]  /*0a30*/  FSETP.GT.AND P0, PT, |R0|, 1.469367938527859385e-39, PT ;  /* 0x001000000000780b */ /* 0x000fda0003f04200 */
[----:B------:R-:W-:Y:S05]  /*0a40*/  @P0 BRA P1, `(.L_x_5) ;  /* 0x00000000000c0947 */ /* 0x000fea0000800000 */
[----:B------:R-:W-:-:S07]  /*0a50*/  MOV R0, 0xa70 ;  /* 0x00000a7000007802 */ /* 0x000fce0000000f00 */
[----:B------:R-:W-:Y:S05]  /*0a60*/  CALL.REL.NOINC `($__internal_0_$__cuda_sm20_div_rn_f64_full) ;  /* 0x0000002c00d07944 */ /* 0x000fea0003c00000 */
[----:B------:R-:W-:-:S07]  /*0a70*/  MOV R34, R4 ;  /* 0x0000000400227202 */ /* 0x000fce0000000f00 */
.L_x_5:
[----:B------:R-:W-:Y:S01]  /*0a80*/  IMAD.WIDE.U32 R4, R5, 0x4, R28 ;  /* 0x0000000405047825 */ /* 0x000fe200078e001c */
        /* <DEDUP_REMOVED lines=11> */
[----:B------:R-:W3:Y:S01]  /*0b40*/  LDG.E.64 R12, desc[UR14][R10.64] ;  /* 0x0000000e0a0c7981 */ /* 0x000ee2000c1e1b00 */
[----:B------:R-:W-:-:S05]  /*0b50*/  VIADD R3, R3, 0x4 ;  /* 0x0000000403037836 */ /* 0x000fca0000000000 */
[----:B------:R-:W-:Y:S02]  /*0b60*/  ISETP.NE.AND P0, PT, R3, RZ, PT ;  /* 0x000000ff0300720c */ /* 0x000fe40003f05270 */
[----:B------:R-:W-:Y:S01]  /*0b70*/  IADD3 R2, PT, PT, R2, -0x4, RZ ;  /* 0xfffffffc02027810 */ /* 0x000fe20007ffe0ff */
[----:B---3--:R-:W-:-:S07]  /*0b80*/  DFMA R12, R16, -R34, R12 ;  /* 0x80000022100c722b */ /* 0x008fce000000000c */
[----:B------:R0:W-:Y:S03]  /*0b90*/  STG.E.64 desc[UR14][R10.64], R12 ;  /* 0x0000000c0a007986 */ /* 0x0001e6000c101b0e */
[----:B------:R-:W-:Y:S05]  /*0ba0*/  @P0 BRA `(.L_x_6) ;  /* 0xfffffff400740947 */ /* 0x000fea000383ffff */
[----:B------:R-:W-:-:S07]  /*0bb0*/  VIADD R5, R2, 0x2 ;  /* 0x0000000202057836 */ /* 0x000fce0000000000 */
.L_x_1:
[----:B------:R-:W-:-:S05]  /*0bc0*/  IMAD.U32 R0, RZ, RZ, UR13 ;  /* 0x0000000dff007e24 */ /* 0x000fca000f8e00ff */
[----:B------:R-:W-:-:S13]  /*0bd0*/  LOP3.LUT P0, R0, R0, 0x3, RZ, 0xc0, !PT ;  /* 0x0000000300007812 */ /* 0x000fda000780c0ff */
[----:B------:R-:W-:Y:S05]  /*0be0*/  @!P0 BRA `(.L_x_7) ;  /* 0x0000000800888947 */ /* 0x000fea0003800000 */
[----:B------:R-:W-:-:S13]  /*0bf0*/  ISETP.NE.AND P0, PT, R0, 0x1, PT ;  /* 0x000000010000780c */ /* 0x000fda0003f05270 */
[----:B------:R-:W-:Y:S05]  /*0c00*/  @!P0 BRA `(.L_x_8) ;  /* 0x0000000400888947 */ /* 0x000fea0003800000 */
[----:B0-----:R-:W-:Y:S01]  /*0c10*/  SHF.R.S32.HI R0, RZ, 0x1f, R5 ;  /* 0x0000001fff007819 */ /* 0x001fe20000011405 */
[----:B------:R-:W0:Y:S01]  /*0c20*/  LDCU.64 UR6, c[0x0][0x390] ;  /* 0x00007200ff0677ac */ /* 0x000e220008000a00 */
[----:B------:R-:W-:Y:S02]  /*0c30*/  IADD3 R18, P0, PT, R5, UR12, RZ ;  /* 0x0000000c05127c10 */ /* 0x000fe4000ff1e0ff */
[----:B------:R-:W-:-:S03]  /*0c40*/  R2UR UR4, R0 ;  /* 0x00000000000472ca */ /* 0x000fc600000e0000 */
[----:B------:R-:W-:-:S08]  /*0c50*/  IMAD.SHL.U32 R6, R18, 0x8, RZ ;  /* 0x0000000812067824 */ /* 0x000fd000078e00ff */
[----:B------:R-:W-:Y:S02]  /*0c60*/  VOTEU.ANY UP0, P0 ;  /* 0x0000000000ff7886 */ /* 0x000fe40000000100 */
[----:B------:R-:W-:Y:S01]  /*0c70*/  ULEA.HI.X.SX32 UR4, UR12, UR4, 0x1, UP0 ;  /* 0x000000040c047291 */ /* 0x000fe200080f0eff */
[----:B0-----:R-:W-:-:S05]  /*0c80*/  IADD3 R2, P0, PT, R6, UR6, RZ ;  /* 0x0000000606027c10 */ /* 0x001fca000ff1e0ff */
[----:B------:R-:W-:-:S04]  /*0c90*/  MOV R3, UR4 ;  /* 0x0000000400037c02 */ /* 0x000fc80008000f00 */
[----:B------:R-:W-:Y:S01]  /*0ca0*/  SHF.L.U64.HI R18, R18, 0x3, R3 ;  /* 0x0000000312127819 */ /* 0x000fe20000010203 */
[----:B------:R-:W0:Y:S03]  /*0cb0*/  LDCU.64 UR4, c[0x0][0x380] ;  /* 0x00007000ff0477ac */ /* 0x000e260008000a00 */
[----:B------:R-:W-:-:S05]  /*0cc0*/  IADD3.X R3, PT, PT, R18, UR7, RZ, P0, !PT ;  /* 0x0000000712037c10 */ /* 0x000fca00087fe4ff */
[----:B------:R-:W2:Y:S01]  /*0cd0*/  LDG.E.64 R12, desc[UR14][R2.64+-0x8] ;  /* 0xfffff80e020c7981 */ /* 0x000ea2000c1e1b00 */
[----:B0-----:R-:W-:-:S04]  /*0ce0*/  IADD3 R16, P0, PT, R6, UR4, RZ ;  /* 0x0000000406107c10 */ /* 0x001fc8000ff1e0ff */
[----:B------:R-:W-:-:S05]  /*0cf0*/  IADD3.X R17, PT, PT, R18, UR5, RZ, P0, !PT ;  /* 0x0000000512117c10 */ /* 0x000fca00087fe4ff */
[----:B------:R-:W3:Y:S01]  /*0d00*/  LDG.E.64 R10, desc[UR14][R16.64+-0x8] ;  /* 0xfffff80e100a7981 */ /* 0x000ee2000c1e1b00 */
[----:B------:R-:W-:Y:S02]  /*0d10*/  IMAD.MOV.U32 R8, RZ, RZ, 0x1 ;  /* 0x00000001ff087424 */ /* 0x000fe400078e00ff */
[----:B------:R-:W-:Y:S01]  /*0d20*/  VIADD R19, R5, 0xffffffff ;  /* 0xffffffff05137836 */ /* 0x000fe20000000000 */
[----:B--2---:R-:W0:Y:S03]  /*0d30*/  MUFU.RCP64H R9, R13 ;  /* 0x0000000d00097308 */ /* 0x004e260000001800 */
[----:B0-----:R-:W-:Y:S01]  /*0d40*/  DFMA R14, -R12, R8, 1 ;  /* 0x3ff000000c0e742b */ /* 0x001fe20000000108 */
[----:B---3--:R-:W-:-:S07]  /*0d50*/  FSETP.GEU.AND P1, PT, |R11|, 6.5827683646048100446e-37, PT ;  /* 0x036000000b00780b */ /* 0x008fce0003f2e200 */
[----:B------:R-:W-:-:S08]  /*0d60*/  DFMA R14, R14, R14, R14 ;  /* 0x0000000e0e0e722b */ /* 0x000fd0000000000e */
[----:B------:R-:W-:-:S08]  /*0d70*/  DFMA R14, R8, R14, R8 ;  /* 0x0000000e080e722b */ /* 0x000fd00000000008 */
[----:B------:R-:W-:-:S08]  /*0d80*/  DFMA R8, -R12, R14, 1 ;  /* 0x3ff000000c08742b */ /* 0x000fd0000000010e */
[----:B------:R-:W-:-:S08]  /*0d90*/  DFMA R8, R14, R8, R14 ;  /* 0x000000080e08722b */ /* 0x000fd0000000000e */
[----:B------:R-:W-:-:S08]  /*0da0*/  DMUL R34, R10, R8 ;  /* 0x000000080a227228 */ /* 0x000fd00000000000 */
[----:B------:R-:W-:-:S08]  /*0db0*/  DFMA R14, -R12, R34, R10 ;  /* 0x000000220c0e722b */ /* 0x000fd0000000010a */
[----:B------:R-:W-:-:S10]  /*0dc0*/  DFMA R34, R8, R14, R34 ;  /* 0x0000000e0822722b */ /* 0x000fd40000000022 */
[----:B------:R-:W-:-:S05]  /*0dd0*/  FFMA R0, RZ, R13, R35 ;  /* 0x0000000dff007223 */ /* 0x000fca0000000023 */
[----:B------:R-:W-:-:S13]  /*0de0*/  FSETP.GT.AND P0, PT, |R0|, 1.469367938527859385e-39, PT ;  /* 0x001000000000780b */ /* 0x000fda0003f04200 */
[----:B------:R-:W-:Y:S05]  /*0df0*/  @P0 BRA P1, `(.L_x_9) ;  /* 0x00000000000c0947 */ /* 0x000fea0000800000 */
[----:B------:R-:W-:-:S07]  /*0e00*/  MOV R0, 0xe20 ;  /* 0x00000e2000007802 */ /* 0x000fce0000000f00 */
[----:B------:R-:W-:Y:S05]  /*0e10*/  CALL.REL.NOINC `($__internal_0_$__cuda_sm20_div_rn_f64_full) ;  /* 0x0000002800e47944 */ /* 0x000fea0003c00000 */
[----:B------:R-:W-:-:S07]  /*0e20*/  IMAD.MOV.U32 R34, RZ, RZ, R4 ;  /* 0x000000ffff227224 */ /* 0x000fce00078e0004 */
.L_x_9:
[----:B------:R-:W0:Y:S01]  /*0e30*/  LDC.64 R10, c[0x0][0x3a0] ;  /* 0x0000e800ff0a7b82 */ /* 0x000e220000000a00 */
[----:B------:R-:W1:Y:S07]  /*0e40*/  LDCU.64 UR4, c[0x0][0x388] ;  /* 0x00007100ff0477ac */ /* 0x000e6e0008000a00 */
[----:B------:R-:W2:Y:S01]  /*0e50*/  LDC.64 R12, c[0x0][0x390] ;  /* 0x0000e400ff0c7b82 */ /* 0x000ea20000000a00 */
[----:B0-----:R-:W-:-:S05]  /*0e60*/  IMAD.WIDE.U32 R10, R19, 0x4, R10 ;  /* 0x00000004130a7825 */ /* 0x001fca00078e000a */
[----:B------:R-:W3:Y:S01]  /*0e70*/  LDG.E R0, desc[UR14][R10.64] ;  /* 0x0000000e0a007981 */ /* 0x000ee2000c1e1900 */
[----:B-1----:R-:W-:-:S04]  /*0e80*/  IADD3 R20, P0, PT, R6, UR4, RZ ;  /* 0x0000000406147c10 */ /* 0x002fc8000ff1e0ff */
[----:B------:R-:W-:Y:S01]  /*0e90*/  IADD3.X R21, PT, PT, R18, UR5, RZ, P0, !PT ;  /* 0x0000000512157c10 */ /* 0x000fe200087fe4ff */
[----:B------:R-:W0:Y:S04]  /*0ea0*/  LDCU.64 UR4, c[0x0][0x398] ;  /* 0x00007300ff0477ac */ /* 0x000e280008000a00 */
[----:B------:R-:W4:Y:S01]  /*0eb0*/  LDG.E.64 R8, desc[UR14][R20.64+-0x8] ;  /* 0xfffff80e14087981 */ /* 0x000f22000c1e1b00 */
[----:B---3--:R-:W-:-:S05]  /*0ec0*/  IADD3 R7, PT, PT, R0, UR12, RZ ;  /* 0x0000000c00077c10 */ /* 0x008fca000fffe0ff */
[----:B--2---:R-:W-:-:S05]  /*0ed0*/  IMAD.WIDE R12, R7, 0x8, R12 ;  /* 0x00000008070c7825 */ /* 0x004fca00078e020c */
[----:B------:R-:W4:Y:S02]  /*0ee0*/  LDG.E.64 R14, desc[UR14][R12.64] ;  /* 0x0000000e0c0e7981 */ /* 0x000f24000c1e1b00 */
[----:B----4-:R-:W-:Y:S01]  /*0ef0*/  DFMA R8, R8, -R34, R14 ;  /* 0x800000220808722b */ /* 0x010fe2000000000e */
[----:B------:R-:W1:Y:S06]  /*0f00*/  LDC.64 R14, c[0x0][0x398] ;  /* 0x0000e600ff0e7b82 */ /* 0x000e6c0000000a00 */
[----:B------:R2:W-:Y:S04]  /*0f10*/  STG.E.64 desc[UR14][R12.64], R8 ;  /* 0x000000080c007986 */ /* 0x0005e8000c101b0e */
[----:B------:R-:W3:Y:S01]  /*0f20*/  LDG.E R10, desc[UR14][R10.64] ;  /* 0x0000000e0a0a7981 */ /* 0x000ee2000c1e1900 */
[----:B0-----:R-:W-:-:S04]  /*0f30*/  IADD3 R22, P0, PT, R6, UR4, RZ ;  /* 0x0000000406167c10 */ /* 0x001fc8000ff1e0ff */
[----:B------:R-:W-:Y:S01]  /*0f40*/  IADD3.X R23, PT, PT, R18, UR5, RZ, P0, !PT ;  /* 0x0000000512177c10 */ /* 0x000fe200087fe4ff */
[----:B---3--:R-:W-:-:S04]  /*0f50*/  VIADD R7, R10, UR12 ;  /* 0x0000000c0a077c36 */ /* 0x008fc80008000000 */
[----:B-1----:R-:W-:Y:S02]  /*0f60*/  IMAD.WIDE R14, R7, 0x8, R14 ;  /* 0x00000008070e7825 */ /* 0x002fe400078e020e */
[----:B------:R-:W3:Y:S04]  /*0f70*/  LDG.E.64 R6, desc[UR14][R22.64+-0x8] ;  /* 0xfffff80e16067981 */ /* 0x000ee8000c1e1b00 */
[----:B------:R-:W3:Y:S02]  /*0f80*/  LDG.E.64 R18, desc[UR14][R14.64] ;  /* 0x0000000e0e127981 */ /* 0x000ee4000c1e1b00 */
[----:B---3--:R-:W-:-:S07]  /*0f90*/  DFMA R6, R6, -R34, R18 ;  /* 0x800000220606722b */ /* 0x008fce0000000012 */
[----:B------:R0:W-:Y:S04]  /*0fa0*/  STG.E.64 desc[UR14][R14.64], R6 ;  /* 0x000000060e007986 */ /* 0x0001e8000c101b0e */
[----:B--2---:R-:W2:Y:S04]  /*0fb0*/  LDG.E.64 R12, desc[UR14][R2.64+-0x10] ;  /* 0xfffff00e020c7981 */ /* 0x004ea8000c1e1b00 */
[----:B------:R-:W3:Y:S01]  /*0fc0*/  LDG.E.64 R16, desc[UR14][R16.64+-0x10] ;  /* 0xfffff00e10107981 */ /* 0x000ee2000c1e1b00 */
[----:B------:R-:W-:Y:S02]  /*0fd0*/  IMAD.MOV.U32 R8, RZ, RZ, 0x1 ;  /* 0x00000001ff087424 */ /* 0x000fe400078e00ff */
[----:B------:R-:W-:Y:S01]  /*0fe0*/  VIADD R5, R5, 0xfffffffe ;  /* 0xfffffffe05057836 */ /* 0x000fe20000000000 */
[----:B--2---:R-:W1:Y:S03]  /*0ff0*/  MUFU.RCP64H R9, R13 ;  /* 0x0000000d00097308 */ /* 0x004e660000001800 */
[----:B-1----:R-:W-:-:S08]  /*1000*/  DFMA R10, -R12, R8, 1 ;  /* 0x3ff000000c0a742b */ /* 0x002fd00000000108 */
[----:B------:R-:W-:-:S08]  /*1010*/  DFMA R10, R10, R10, R10 ;  /* 0x0000000a0a0a722b */ /* 0x000fd0000000000a */
[----:B------:R-:W-:-:S08]  /*1020*/  DFMA R10, R8, R10, R8 ;  /* 0x0000000a080a722b */ /* 0x000fd00000000008 */
[----:B------:R-:W-:-:S08]  /*1030*/  DFMA R8, -R12, R10, 1 ;  /* 0x3ff000000c08742b */ /* 0x000fd0000000010a */
[----:B------:R-:W-:-:S08]  /*1040*/  DFMA R8, R10, R8, R10 ;  /* 0x000000080a08722b */ /* 0x000fd0000000000a */
[----:B---3--:R-:W-:-:S08]  /*1050*/  DMUL R34, R16, R8 ;  /* 0x0000000810227228 */ /* 0x008fd00000000000 */
[----:B0-----:R-:W-:-:S08]  /*1060*/  DFMA R6, -R12, R34, R16 ;  /* 0x000000220c06722b */ /* 0x001fd00000000110 */
[----:B------:R-:W-:Y:S01]  /*1070*/  DFMA R34, R8, R6, R34 ;  /* 0x000000060822722b */ /* 0x000fe20000000022 */
[----:B------:R-:W-:-:S09]  /*1080*/  FSETP.GEU.AND P1, PT, |R17|, 6.5827683646048100446e-37, PT ;  /* 0x036000001100780b */ /* 0x000fd20003f2e200 */
[----:B------:R-:W-:-:S05]  /*1090*/  FFMA R0, RZ, R13, R35 ;  /* 0x0000000dff007223 */ /* 0x000fca0000000023 */
[----:B------:R-:W-:-:S13]  /*10a0*/  FSETP.GT.AND P0, PT, |R0|, 1.469367938527859385e-39, PT ;  /* 0x001000000000780b */ /* 0x000fda0003f04200 */
[----:B------:R-:W-:Y:S05]  /*10b0*/  @P0 BRA P1, `(.L_x_10) ;  /* 0x0000000000140947 */ /* 0x000fea0000800000 */
[----:B------:R-:W-:Y:S01]  /*10c0*/  MOV R10, R16 ;  /* 0x00000010000a7202 */ /* 0x000fe20000000f00 */
[----:B------:R-:W-:Y:S01]  /*10d0*/  IMAD.MOV.U32 R11, RZ, RZ, R17 ;  /* 0x000000ffff0b7224 */ /* 0x000fe200078e0011 */
[----:B------:R-:W-:-:S07]  /*10e0*/  MOV R0, 0x1100 ;  /* 0x0000110000007802 */ /* 0x000fce0000000f00 */
[----:B------:R-:W-:Y:S05]  /*10f0*/  CALL.REL.NOINC `($__internal_0_$__cuda_sm20_div_rn_f64_full) ;  /* 0x00000028002c7944 */ /* 0x000fea0003c00000 */
[----:B------:R-:W-:-:S07]  /*1100*/  IMAD.MOV.U32 R34, RZ, RZ, R4 ;  /* 0x000000ffff227224 */ /* 0x000fce00078e0004 */
.L_x_10:
[----:B------:R-:W0:Y:S01]  /*1110*/  LDC.64 R2, c[0x0][0x3a0] ;  /* 0x0000e800ff027b82 */ /* 0x000e220000000a00 */
[----:B------:R-:W2:Y:S07]  /*1120*/  LDG.E.64 R20, desc[UR14][R20.64+-0x10] ;  /* 0xfffff00e14147981 */ /* 0x000eae000c1e1b00 */
[----:B------:R-:W1:Y:S08]  /*1130*/  LDC.64 R6, c[0x0][0x390] ;  /* 0x0000e400ff067b82 */ /* 0x000e700000000a00 */
[----:B------:R-:W3:Y:S01]  /*1140*/  LDC.64 R10, c[0x0][0x398] ;  /* 0x0000e600ff0a7b82 */ /* 0x000ee20000000a00 */
[----:B0-----:R-:W-:-:S05]  /*1150*/  IMAD.WIDE.U32 R2, R5, 0x4, R2 ;  /* 0x0000000405027825 */ /* 0x001fca00078e0002 */
[----:B------:R-:W4:Y:S02]  /*1160*/  LDG.E R0, desc[UR14][R2.64] ;  /* 0x0000000e02007981 */ /* 0x000f24000c1e1900 */
[----:B----4-:R-:W-:-:S04]  /*1170*/  VIADD R9, R0, UR12 ;  /* 0x0000000c00097c36 */ /* 0x010fc80008000000 */
[----:B-1----:R-:W-:-:S05]  /*1180*/  IMAD.WIDE R6, R9, 0x8, R6 ;  /* 0x0000000809067825 */ /* 0x002fca00078e0206 */
[----:B------:R-:W2:Y:S02]  /*1190*/  LDG.E.64 R8, desc[UR14][R6.64] ;  /* 0x0000000e06087981 */ /* 0x000ea4000c1e1b00 */
[----:B--2---:R-:W-:-:S07]  /*11a0*/  DFMA R8, R20, -R34, R8 ;  /* 0x800000221408722b */ /* 0x004fce0000000008 */
[----:B------:R1:W-:Y:S04]  /*11b0*/  STG.E.64 desc[UR14][R6.64], R8 ;  /* 0x0000000806007986 */ /* 0x0003e8000c101b0e */
[----:B------:R-:W2:Y:S04]  /*11c0*/  LDG.E R0, desc[UR14][R2.64] ;  /* 0x0000000e02007981 */ /* 0x000ea8000c1e1900 */
[----:B------:R-:W4:Y:S01]  /*11d0*/  LDG.E.64 R22, desc[UR14][R22.64+-0x10] ;  /* 0xfffff00e16167981 */ /* 0x000f22000c1e1b00 */
[----:B--2---:R-:W-:-:S05]  /*11e0*/  IADD3 R13, PT, PT, R0, UR12, RZ ;  /* 0x0000000c000d7c10 */ /* 0x004fca000fffe0ff */
[----:B---3--:R-:W-:-:S05]  /*11f0*/  IMAD.WIDE R10, R13, 0x8, R10 ;  /* 0x000000080d0a7825 */ /* 0x008fca00078e020a */
[----:B------:R-:W4:Y:S02]  /*1200*/  LDG.E.64 R12, desc[UR14][R10.64] ;  /* 0x0000000e0a0c7981 */ /* 0x000f24000c1e1b00 */
[----:B----4-:R-:W-:-:S07]  /*1210*/  DFMA R12, R22, -R34, R12 ;  /* 0x80000022160c722b */ /* 0x010fce000000000c */
[----:B------:R1:W-:Y:S04]  /*1220*/  STG.E.64 desc[UR14][R10.64], R12 ;  /* 0x0000000c0a007986 */ /* 0x0003e8000c101b0e */
.L_x_8:
[----:B------:R-:W-:-:S05]  /*1230*/  IMAD.U32 R0, RZ, RZ, UR13 ;  /* 0x0000000dff007e24 */ /* 0x000fca000f8e00ff */
[----:B------:R-:W-:-:S04]  /*1240*/  LOP3.LUT R0, R0, 0x1, RZ, 0xc0, !PT ;  /* 0x0000000100007812 */ /* 0x000fc800078ec0ff */
[----:B------:R-:W-:-:S13]  /*1250*/  ISETP.NE.U32.AND P0, PT, R0, 0x1, PT ;  /* 0x000000010000780c */ /* 0x000fda0003f05070 */
[----:B------:R-:W-:Y:S05]  /*1260*/  @P0 BRA `(.L_x_7) ;  /* 0x0000000000e80947 */ /* 0x000fea0003800000 */
[----:B0-----:R-:W-:Y:S01]  /*1270*/  SHF.R.S32.HI R0, RZ, 0x1f, R5 ;  /* 0x0000001fff007819 */ /* 0x001fe20000011405 */
[----:B------:R-:W1:Y:S01]  /*1280*/  LDCU.64 UR6, c[0x0][0x390] ;  /* 0x00007200ff0677ac */ /* 0x000e620008000a00 */
[----:B------:R-:W-:Y:S02]  /*1290*/  IADD3 R3, P0, PT, R5, UR12, RZ ;  /* 0x0000000c05037c10 */ /* 0x000fe4000ff1e0ff */
[----:B------:R-:W-:-:S03]  /*12a0*/  R2UR UR4, R0 ;  /* 0x00000000000472ca */ /* 0x000fc600000e0000 */
[----:B------:R-:W-:-:S08]  /*12b0*/  IMAD.SHL.U32 R2, R3, 0x8, RZ ;  /* 0x0000000803027824 */ /* 0x000fd000078e00ff */
[----:B------:R-:W-:Y:S02]  /*12c0*/  VOTEU.ANY UP0, P0 ;  /* 0x0000000000ff7886 */ /* 0x000fe40000000100 */
[----:B------:R-:W-:Y:S01]  /*12d0*/  ULEA.HI.X.SX32 UR4, UR12, UR4, 0x1, UP0 ;  /* 0x000000040c047291 */ /* 0x000fe200080f0eff */
[----:B-1----:R-:W-:-:S05]  /*12e0*/  IADD3 R12, P0, PT, R2, UR6, RZ ;  /* 0x00000006020c7c10 */ /* 0x002fca000ff1e0ff */
[----:B------:R-:W-:-:S05]  /*12f0*/  IMAD.U32 R0, RZ, RZ, UR4 ;  /* 0x00000004ff007e24 */ /* 0x000fca000f8e00ff */
[----:B------:R-:W-:Y:S01]  /*1300*/  SHF.L.U64.HI R3, R3, 0x3, R0 ;  /* 0x0000000303037819 */ /* 0x000fe20000010200 */
[----:B------:R-:W0:Y:S03]  /*1310*/  LDCU.64 UR4, c[0x0][0x380] ;  /* 0x00007000ff0477ac */ /* 0x000e260008000a00 */
[----:B------:R-:W-:-:S06]  /*1320*/  IADD3.X R13, PT, PT, R3, UR7, RZ, P0, !PT ;  /* 0x00000007030d7c10 */ /* 0x000fcc00087fe4ff */
[----:B------:R-:W2:Y:S01]  /*1330*/  LDG.E.64 R12, desc[UR14][R12.64+-0x8] ;  /* 0xfffff80e0c0c7981 */ /* 0x000ea2000c1e1b00 */
[----:B0-----:R-:W-:-:S04]  /*1340*/  IADD3 R10, P0, PT, R2, UR4, RZ ;  /* 0x00000004020a7c10 */ /* 0x001fc8000ff1e0ff */
[----:B------:R-:W-:-:S06]  /*1350*/  IADD3.X R11, PT, PT, R3, UR5, RZ, P0, !PT ;  /* 0x00000005030b7c10 */ /* 0x000fcc00087fe4ff */
[----:B------:R-:W3:Y:S01]  /*1360*/  LDG.E.64 R10, desc[UR14][R10.64+-0x8] ;  /* 0xfffff80e0a0a7981 */ /* 0x000ee2000c1e1b00 */
[----:B------:R-:W-:Y:S01]  /*1370*/  MOV R6, 0x1 ;  /* 0x0000000100067802 */ /* 0x000fe20000000f00 */
[----:B------:R-:W-:Y:S01]  /*1380*/  VIADD R5, R5, 0xffffffff ;  /* 0xffffffff05057836 */ /* 0x000fe20000000000 */
[----:B--2---:R-:W0:Y:S04]  /*1390*/  MUFU.RCP64H R7, R13 ;  /* 0x0000000d00077308 */ /* 0x004e280000001800 */
        /* <DEDUP_REMOVED lines=15> */
.L_x_11:
[----:B------:R-:W0:Y:S01]  /*1490*/  LDC.64 R6, c[0x0][0x3a0] ;  /* 0x0000e800ff067b82 */ /* 0x000e220000000a00 */
[----:B------:R-:W1:Y:S07]  /*14a0*/  LDCU.64 UR4, c[0x0][0x388] ;  /* 0x00007100ff0477ac */ /* 0x000e6e0008000a00 */
[----:B------:R-:W2:Y:S01]  /*14b0*/  LDC.64 R8, c[0x0][0x390] ;  /* 0x0000e400ff087b82 */ /* 0x000ea20000000a00 */
[----:B0-----:R-:W-:-:S05]  /*14c0*/  IMAD.WIDE.U32 R6, R5, 0x4, R6 ;  /* 0x0000000405067825 */ /* 0x001fca00078e0006 */
[----:B------:R-:W3:Y:S01]  /*14d0*/  LDG.E R0, desc[UR14][R6.64] ;  /* 0x0000000e06007981 */ /* 0x000ee2000c1e1900 */
[----:B-1----:R-:W-:-:S04]  /*14e0*/  IADD3 R12, P0, PT, R2, UR4, RZ ;  /* 0x00000004020c7c10 */ /* 0x002fc8000ff1e0ff */
[----:B------:R-:W-:Y:S01]  /*14f0*/  IADD3.X R13, PT, PT, R3, UR5, RZ, P0, !PT ;  /* 0x00000005030d7c10 */ /* 0x000fe200087fe4ff */
[----:B------:R-:W0:Y:S01]  /*1500*/  LDCU.64 UR4, c[0x0][0x398] ;  /* 0x00007300ff0477ac */ /* 0x000e220008000a00 */
[----:B---3--:R-:W-:-:S04]  /*1510*/  VIADD R5, R0, UR12 ;  /* 0x0000000c00057c36 */ /* 0x008fc80008000000 */
[----:B--2---:R-:W-:Y:S02]  /*1520*/  IMAD.WIDE R8, R5, 0x8, R8 ;  /* 0x0000000805087825 */ /* 0x004fe400078e0208 */
[----:B------:R-:W2:Y:S04]  /*1530*/  LDG.E.64 R4, desc[UR14][R12.64+-0x8] ;  /* 0xfffff80e0c047981 */ /* 0x000ea8000c1e1b00 */
[----:B------:R-:W2:Y:S02]  /*1540*/  LDG.E.64 R10, desc[UR14][R8.64] ;  /* 0x0000000e080a7981 */ /* 0x000ea4000c1e1b00 */
[----:B--2---:R-:W-:Y:S01]  /*1550*/  DFMA R4, R4, -R34, R10 ;  /* 0x800000220404722b */ /* 0x004fe2000000000a */
[----:B------:R-:W1:Y:S06]  /*1560*/  LDC.64 R10, c[0x0][0x398] ;  /* 0x0000e600ff0a7b82 */ /* 0x000e6c0000000a00 */
[----:B------:R2:W-:Y:S04]  /*1570*/  STG.E.64 desc[UR14][R8.64], R4 ;  /* 0x0000000408007986 */ /* 0x0005e8000c101b0e */
[----:B------:R-:W3:Y:S01]  /*1580*/  LDG.E R6, desc[UR14][R6.64] ;  /* 0x0000000e06067981 */ /* 0x000ee2000c1e1900 */
[----:B0-----:R-:W-:-:S04]  /*1590*/  IADD3 R14, P0, PT, R2, UR4, RZ ;  /* 0x00000004020e7c10 */ /* 0x001fc8000ff1e0ff */
[----:B------:R-:W-:-:S05]  /*15a0*/  IADD3.X R15, PT, PT, R3, UR5, RZ, P0, !PT ;  /* 0x00000005030f7c10 */ /* 0x000fca00087fe4ff */
[----:B------:R-:W4:Y:S01]  /*15b0*/  LDG.E.64 R2, desc[UR14][R14.64+-0x8] ;  /* 0xfffff80e0e027981 */ /* 0x000f22000c1e1b00 */
[----:B---3--:R-:W-:-:S05]  /*15c0*/  IADD3 R17, PT, PT, R6, UR12, RZ ;  /* 0x0000000c06117c10 */ /* 0x008fca000fffe0ff */
[----:B-1----:R-:W-:-:S05]  /*15d0*/  IMAD.WIDE R10, R17, 0x8, R10 ;  /* 0x00000008110a7825 */ /* 0x002fca00078e020a */
[----:B------:R-:W4:Y:S02]  /*15e0*/  LDG.E.64 R12, desc[UR14][R10.64] ;  /* 0x0000000e0a0c7981 */ /* 0x000f24000c1e1b00 */
[----:B----4-:R-:W-:-:S07]  /*15f0*/  DFMA R2, R2, -R34, R12 ;  /* 0x800000220202722b */ /* 0x010fce000000000c */
[----:B------:R2:W-:Y:S04]  /*1600*/  STG.E.64 desc[UR14][R10.64], R2 ;  /* 0x000000020a007986 */ /* 0x0005e8000c101b0e */
.L_x_7:
[----:B------:R-:W3:Y:S02]  /*1610*/  LDCU.128 UR8, c[0x0][0x390] ;  /* 0x00007200ff0877ac */ /* 0x000ee40008000c00 */
[----:B---3--:R-:W-:-:S06]  /*1620*/  UIMAD.WIDE UR6, UR12, 0x8, UR8 ;  /* 0x000000080c0678a5 */ /* 0x008fcc000f8e0208 */
[----:B01----:R-:W-:Y:S02]  /*1630*/  IMAD.U32 R12, RZ, RZ, UR6 ;  /* 0x00000006ff0c7e24 */ /* 0x003fe4000f8e00ff */
[----:B------:R-:W-:-:S06]  /*1640*/  IMAD.U32 R13, RZ, RZ, UR7 ;  /* 0x00000007ff0d7e24 */ /* 0x000fcc000f8e00ff */
[----:B------:R-:W3:Y:S01]  /*1650*/  LDG.E.64 R12, desc[UR14][R12.64] ;  /* 0x0000000e0c0c7981 */ /* 0x000ee2000c1e1b00 */
[----:B------:R-:W-:-:S06]  /*1660*/  UIMAD.WIDE UR4, UR12, 0x8, UR10 ;  /* 0x000000080c0478a5 */ /* 0x000fcc000f8e020a */
[----:B--2---:R-:W-:Y:S01]  /*1670*/  IMAD.U32 R10, RZ, RZ, UR4 ;  /* 0x00000004ff0a7e24 */ /* 0x004fe2000f8e00ff */
[----:B------:R-:W-:-:S06]  /*1680*/  MOV R11, UR5 ;  /* 0x00000005000b7c02 */ /* 0x000fcc0008000f00 */
[----:B------:R-:W2:Y:S01]  /*1690*/  LDG.E.64 R10, desc[UR14][R10.64] ;  /* 0x0000000e0a0a7981 */ /* 0x000ea2000c1e1b00 */
[----:B------:R-:W-:Y:S01]  /*16a0*/  IMAD.MOV.U32 R2, RZ, RZ, 0x1 ;  /* 0x00000001ff027424 */ /* 0x000fe200078e00ff */
[----:B---3--:R-:W0:Y:S01]  /*16b0*/  MUFU.RCP64H R3, R13 ;  /* 0x0000000d00037308 */ /* 0x008e220000001800 */
        /* <DEDUP_REMOVED lines=15> */
.L_x_12:
[----:B------:R-:W-:Y:S01]  /*17b0*/  IMAD.U32 R6, RZ, RZ, UR4 ;  /* 0x00000004ff067e24 */ /* 0x000fe2000f8e00ff */
[----:B------:R-:W-:Y:S01]  /*17c0*/  MOV R7, UR5 ;  /* 0x0000000500077c02 */ /* 0x000fe20008000f00 */
[----:B------:R-:W-:Y:S02]  /*17d0*/  IMAD.U32 R0, RZ, RZ, UR16 ;  /* 0x00000010ff007e24 */ /* 0x000fe4000f8e00ff */
[----:B------:R-:W-:Y:S02]  /*17e0*/  IMAD.MOV.U32 R2, RZ, RZ, 0x1 ;  /* 0x00000001ff027424 */ /* 0x000fe400078e00ff */
[----:B------:R0:W-:Y:S01]  /*17f0*/  STG.E.64 desc[UR14][R6.64], R4 ;  /* 0x0000000406007986 */ /* 0x0001e2000c101b0e */
[----:B------:R-:W-:-:S13]  /*1800*/  ISETP.GE.U32.AND P0, PT, R0, 0x7, PT ;  /* 0x000000070000780c */ /* 0x000fda0003f06070 */
[----:B0-----:R-:W-:Y:S05]  /*1810*/  @!P0 BRA `(.L_x_13) ;  /* 0x0000001000388947 */ /* 0x001fea0003800000 */
[----:B------:R-:W0:Y:S01]  /*1820*/  LDCU.64 UR10, c[0x0][0x3a0] ;  /* 0x00007400ff0a77ac */ /* 0x000e220008000a00 */
[----:B------:R-:W-:Y:S02]  /*1830*/  IMAD.U32 R3, RZ, RZ, UR13 ;  /* 0x0000000dff037e24 */ /* 0x000fe4000f8e00ff */
[----:B------:R-:W-:Y:S01]  /*1840*/  HFMA2 R2, -RZ, RZ, 0, 0 ;  /* 0x00000000ff027431 */ /* 0x000fe200000001ff */
[----:B------:R-:W1:Y:S02]  /*1850*/  LDCU.128 UR20, c[0x0][0x390] ;  /* 0x00007200ff1477ac */ /* 0x000e640008000c00 */
[----:B------:R-:W-:Y:S01]  /*1860*/  LOP3.LUT R3, R3, 0xfffffff8, RZ, 0xc0, !PT ;  /* 0xfffffff803037812 */ /* 0x000fe200078ec0ff */
[----:B------:R-:W-:Y:S01]  /*1870*/  UMOV UR8, 0x20 ;  /* 0x0000002000087882 */ /* 0x000fe20000000000 */
[----:B------:R-:W-:Y:S01]  /*1880*/  UMOV UR9, 0x0 ;  /* 0x0000000000097882 */ /* 0x000fe20000000000 */
[----:B------:R-:W2:Y:S02]  /*1890*/  LDCU.64 UR18, c[0x0][0x388] ;  /* 0x00007100ff1277ac */ /* 0x000ea40008000a00 */
[----:B------:R-:W-:Y:S01]  /*18a0*/  IMAD.MOV R3, RZ, RZ, -R3 ;  /* 0x000000ffff037224 */ /* 0x000fe200078e0a03 */
[----:B------:R-:W-:-:S02]  /*18b0*/  UIMAD.WIDE UR8, UR12, 0x8, UR8 ;  /* 0x000000080c0878a5 */ /* 0x000fc4000f8e0208 */
[----:B------:R-:W-:Y:S02]  /*18c0*/  UIADD3 UR16, UPT, UPT, UR12, 0x1, URZ ;  /* 0x000000010c107890 */ /* 0x000fe4000fffe0ff */
[----:B0-----:R-:W-:Y:S01]  /*18d0*/  UIADD3 UR10, UP0, UPT, UR10, 0x10, URZ ;  /* 0x000000100a0a7890 */ /* 0x001fe2000ff1e0ff */
[----:B-1----:R-:W-:Y:S01]  /*18e0*/  IMAD.U32 R16, RZ, RZ, UR20 ;  /* 0x00000014ff107e24 */ /* 0x002fe2000f8e00ff */
[----:B------:R-:W-:Y:S02]  /*18f0*/  MOV R0, UR22 ;  /* 0x0000001600007c02 */ /* 0x000fe40008000f00 */
[----:B------:R-:W-:Y:S01]  /*1900*/  UIADD3.X UR11, UPT, UPT, URZ, UR11, URZ, UP0, !UPT ;  /* 0x0000000bff0b7290 */ /* 0x000fe200087fe4ff */
[----:B------:R-:W-:Y:S02]  /*1910*/  IMAD.U32 R7, RZ, RZ, UR23 ;  /* 0x00000017ff077e24 */ /* 0x000fe4000f8e00ff */
[----:B------:R-:W-:Y:S01]  /*1920*/  IMAD.U32 R17, RZ, RZ, UR21 ;  /* 0x00000015ff117e24 */ /* 0x000fe2000f8e00ff */
[----:B------:R-:W-:Y:S01]  /*1930*/  IADD3 R0, P0, PT, R0, UR8, RZ ;  /* 0x0000000800007c10 */ /* 0x000fe2000ff1e0ff */
[----:B------:R-:W-:Y:S01]  /*1940*/  IMAD.U32 R20, RZ, RZ, UR10 ;  /* 0x0000000aff147e24 */ /* 0x000fe2000f8e00ff */
[----:B------:R-:W-:Y:S01]  /*1950*/  IADD3 R16, P1, PT, R16, UR8, RZ ;  /* 0x0000000810107c10 */ /* 0x000fe2000ff3e0ff */
[----:B------:R-:W-:Y:S01]  /*1960*/  IMAD.U32 R21, RZ, RZ, UR11 ;  /* 0x0000000bff157e24 */ /* 0x000fe2000f8e00ff */
[----:B------:R-:W-:-:S02]  /*1970*/  IADD3.X R7, PT, PT, R7, UR9, RZ, P0, !PT ;  /* 0x0000000907077c10 */ /* 0x000fc400087fe4ff */
[----:B--2---:R-:W-:-:S09]  /*1980*/  IADD3.X R17, PT, PT, R17, UR9, RZ, P1, !PT ;  /* 0x0000000911117c10 */ /* 0x004fd20008ffe4ff */
.L_x_22:
[----:B------:R-:W2:Y:S01]  /*1990*/  LDG.E R4, desc[UR14][R20.64+-0xc] ;  /* 0xfffff40e14047981 */ /* 0x000ea2000c1e1900 */
[----:B------:R-:W-:Y:S01]  /*19a0*/  UIMAD.WIDE UR8, UR16, 0x8, UR18 ;  /* 0x00000008100878a5 */ /* 0x000fe2000f8e0212 */
[----:B------:R-:W-:Y:S01]  /*19b0*/  MOV R5, 0x8 ;  /* 0x0000000800057802 */ /* 0x000fe20000000f00 */
[----:B------:R-:W-:Y:S01]  /*19c0*/  IMAD.MOV.U32 R18, RZ, RZ, R0 ;  /* 0x000000ffff127224 */ /* 0x000fe200078e0000 */
[----:B------:R-:W-:-:S03]  /*19d0*/  MOV R19, R7 ;  /* 0x0000000700137202 */ /* 0x000fc60000000f00 */
[----:B------:R-:W-:Y:S02]  /*19e0*/  IMAD.U32 R14, RZ, RZ, UR8 ;  /* 0x00000008ff0e7e24 */ /* 0x000fe4000f8e00ff */
[----:B------:R-:W-:Y:S01]  /*19f0*/  IMAD.U32 R15, RZ, RZ, UR9 ;  /* 0x00000009ff0f7e24 */ /* 0x000fe2000f8e00ff */
[----:B------:R-:W3:Y:S04]  /*1a00*/  LDG.E.64 R6, desc[UR14][R18.64+-0x18] ;  /* 0xffffe80e12067981 */ /* 0x000ee8000c1e1b00 */
[----:B------:R-:W3:Y:S01]  /*1a10*/  LDG.E.64 R10, desc[UR14][R14.64] ;  /* 0x0000000e0e0a7981 */ /* 0x000ee2000c1e1b00 */
[----:B--2---:R-:W-:-:S06]  /*1a20*/  IMAD.WIDE R4, R4, R5, UR4 ;  /* 0x0000000404047e25 */ /* 0x004fcc000f8e0205 */
[----:B------:R-:W3:Y:S02]  /*1a30*/  LDG.E.64 R4, desc[UR14][R4.64] ;  /* 0x0000000e04047981 */ /* 0x000ee4000c1e1b00 */
[----:B---3--:R-:W-:-:S07]  /*1a40*/  DFMA R10, -R10, R4, R6 ;  /* 0x000000040a0a722b */ /* 0x008fce0000000106 */
[----:B------:R0:W-:Y:S04]  /*1a50*/  STG.E.64 desc[UR14][R18.64+-0x18], R10 ;  /* 0xffffe80a12007986 */ /* 0x0001e8000c101b0e */
[----:B------:R-:W2:Y:S01]  /*1a60*/  LDG.E.64 R12, desc[UR14][R16.64+-0x18] ;  /* 0xffffe80e100c7981 */ /* 0x000ea2000c1e1b00 */
[----:B------:R-:W-:Y:S01]  /*1a70*/  IMAD.MOV.U32 R6, RZ, RZ, 0x1 ;  /* 0x00000001ff067424 */ /* 0x000fe200078e00ff */
[----:B------:R-:W-:Y:S01]  /*1a80*/  FSETP.GEU.AND P1, PT, |R11|, 6.5827683646048100446e-37, PT ;  /* 0x036000000b00780b */ /* 0x000fe20003f2e200 */
[----:B--2---:R-:W1:Y:S04]  /*1a90*/  MUFU.RCP64H R7, R13 ;  /* 0x0000000d00077308 */ /* 0x004e680000001800 */
[----:B-1----:R-:W-:-:S08]  /*1aa0*/  DFMA R8, -R12, R6, 1 ;  /* 0x3ff000000c08742b */ /* 0x002fd00000000106 */
        /* <DEDUP_REMOVED lines=9> */
[----:B0-----:R-:W-:Y:S05]  /*1b40*/  @P0 BRA P1, `(.L_x_14) ;  /* 0x00000000000c0947 */ /* 0x001fea0000800000 */
[----:B------:R-:W-:-:S07]  /*1b50*/  MOV R0, 0x1b70 ;  /* 0x00001b7000007802 */ /* 0x000fce0000000f00 */
[----:B------:R-:W-:Y:S05]  /*1b60*/  CALL.REL.NOINC `($__internal_0_$__cuda_sm20_div_rn_f64_full) ;  /* 0x0000001c00907944 */ /* 0x000fea0003c00000 */
[----:B------:R-:W-:-:S07]  /*1b70*/  IMAD.MOV.U32 R5, RZ, RZ, R35 ;  /* 0x000000ffff057224 */ /* 0x000fce00078e0023 */
.L_x_14:
[----:B------:R0:W-:Y:S04]  /*1b80*/  STG.E.64 desc[UR14][R18.64+-0x18], R4 ;  /* 0xffffe80412007986 */ /* 0x0001e8000c101b0e */
[----:B------:R-:W2:Y:S01]  /*1b90*/  LDG.E R8, desc[UR14][R20.64+-0x8] ;  /* 0xfffff80e14087981 */ /* 0x000ea2000c1e1900 */
[----:B------:R-:W-:Y:S01]  /*1ba0*/  IMAD.MOV.U32 R9, RZ, RZ, 0x8 ;  /* 0x00000008ff097424 */ /* 0x000fe200078e00ff */
[----:B------:R-:W-:Y:S01]  /*1bb0*/  MOV R14, UR8 ;  /* 0x00000008000e7c02 */ /* 0x000fe20008000f00 */
        /* <DEDUP_REMOVED lines=8> */
[----:B0-----:R-:W-:Y:S01]  /*1c40*/  IMAD.MOV.U32 R4, RZ, RZ, 0x1 ;  /* 0x00000001ff047424 */ /* 0x001fe200078e00ff */
[----:B------:R-:W-:Y:S01]  /*1c50*/  FSETP.GEU.AND P1, PT, |R11|, 6.5827683646048100446e-37, PT ;  /* 0x036000000b00780b */ /* 0x000fe20003f2e200 */
[----:B--2---:R-:W0:Y:S04]  /*1c60*/  MUFU.RCP64H R5, R13 ;  /* 0x0000000d00057308 */ /* 0x004e280000001800 */
        /* <DEDUP_REMOVED lines=10> */
[----:B-1----:R-:W-:Y:S05]  /*1d10*/  @P0 BRA P1, `(.L_x_15) ;  /* 0x00000000000c0947 */ /* 0x002fea0000800000 */
[----:B------:R-:W-:-:S07]  /*1d20*/  MOV R0, 0x1d40 ;  /* 0x00001d4000007802 */ /* 0x000fce0000000f00 */
[----:B------:R-:W-:Y:S05]  /*1d30*/  CALL.REL.NOINC `($__internal_0_$__cuda_sm20_div_rn_f64_full) ;  /* 0x0000001c001c7944 */ /* 0x000fea0003c00000 */
[----:B------:R-:W-:-:S07]  /*1d40*/  IMAD.MOV.U32 R5, RZ, RZ, R35 ;  /* 0x000000ffff057224 */ /* 0x000fce00078e0023 */
.L_x_15:
[----:B------:R0:W-:Y:S04]  /*1d50*/  STG.E.64 desc[UR14][R18.64+-0x10], R4 ;  /* 0xfffff00412007986 */ /* 0x0001e8000c101b0e */
[----:B------:R-:W2:Y:S01]  /*1d60*/  LDG.E R8, desc[UR14][R20.64+-0x4] ;  /* 0xfffffc0e14087981 */ /* 0x000ea2000c1e1900 */
[----:B------:R-:W-:Y:S01]  /*1d70*/  MOV R9, 0x8 ;  /* 0x0000000800097802 */ /* 0x000fe20000000f00 */
        /* <DEDUP_REMOVED lines=25> */
[----:B------:R-:W-:-:S07]  /*1f10*/  MOV R5, R35 ;  /* 0x0000002300057202 */ /* 0x000fce0000000f00 */
.L_x_16:
[----:B------:R0:W-:Y:S04]  /*1f20*/  STG.E.64 desc[UR14][R18.64+-0x8], R4 ;  /* 0xfffff80412007986 */ /* 0x0001e8000c101b0e */
[----:B------:R-:W2:Y:S01]  /*1f30*/  LDG.E R8, desc[UR14][R20.64] ;  /* 0x0000000e14087981 */ /* 0x000ea2000c1e1900 */
[----:B------:R-:W-:Y:S02]  /*1f40*/  IMAD.MOV.U32 R9, RZ, RZ, 0x8 ;  /* 0x00000008ff097424 */ /* 0x000fe400078e00ff */
[----:B------:R-:W-:Y:S01]  /*1f50*/  IMAD.U32 R14, RZ, RZ, UR8 ;  /* 0x00000008ff0e7e24 */ /* 0x000fe2000f8e00ff */
[----:B------:R-:W3:Y:S01]  /*1f60*/  LDG.E.64 R10, desc[UR14][R18.64] ;  /* 0x0000000e120a7981 */ /* 0x000ee2000c1e1b00 */
[----:B------:R-:W-:-:S05]  /*1f70*/  IMAD.U32 R15, RZ, RZ, UR9 ;  /* 0x00000009ff0f7e24 */ /* 0x000fca000f8e00ff */
[----:B------:R-:W3:Y:S01]  /*1f80*/  LDG.E.64 R6, desc[UR14][R14.64+0x18] ;  /* 0x0000180e0e067981 */ /* 0x000ee2000c1e1b00 */
[----:B--2---:R-:W-:-:S06]  /*1f90*/  IMAD.WIDE R8, R8, R9, UR4 ;  /* 0x0000000408087e25 */ /* 0x004fcc000f8e0209 */
[----:B------:R-:W3:Y:S02]  /*1fa0*/  LDG.E.64 R8, desc[UR14][R8.64] ;  /* 0x0000000e08087981 */ /* 0x000ee4000c1e1b00 */
[----:B---3--:R-:W-:-:S07]  /*1fb0*/  DFMA R10, -R6, R8, R10 ;  /* 0x00000008060a722b */ /* 0x008fce000000010a */
[----:B------:R1:W-:Y:S04]  /*1fc0*/  STG.E.64 desc[UR14][R18.64], R10 ;  /* 0x0000000a12007986 */ /* 0x0003e8000c101b0e */
[----:B------:R-:W2:Y:S01]  /*1fd0*/  LDG.E.64 R12, desc[UR14][R16.64] ;  /* 0x0000000e100c7981 */ /* 0x000ea2000c1e1b00 */
[----:B0-----:R-:W-:Y:S02]  /*1fe0*/  MOV R4, 0x1 ;  /* 0x0000000100047802 */ /* 0x001fe40000000f00 */
[----:B------:R-:W-:Y:S01]  /*1ff0*/  FSETP.GEU.AND P1, PT, |R11|, 6.5827683646048100446e-37, PT ;  /* 0x036000000b00780b */ /* 0x000fe20003f2e200 */
[----:B--2---:R-:W0:Y:S03]  /*2000*/  MUFU.RCP64H R5, R13 ;  /* 0x0000000d00057308 */ /* 0x004e260000001800 */
        /* <DEDUP_REMOVED lines=14> */
.L_x_17:
        /* <DEDUP_REMOVED lines=29> */
.L_x_18:
        /* <DEDUP_REMOVED lines=29> */
.L_x_19:
        /* <DEDUP_REMOVED lines=29> */
.L_x_20:
        /* <DEDUP_REMOVED lines=29> */
.L_x_21:
[----:B------:R0:W-:Y:S01]  /*2830*/  STG.E.64 desc[UR14][R18.64+0x20], R4 ;  /* 0x0000200412007986 */ /* 0x0001e2000c101b0e */
[----:B------:R-:W-:Y:S01]  /*2840*/  VIADD R3, R3, 0x8 ;  /* 0x0000000803037836 */ /* 0x000fe20000000000 */
[----:B------:R-:W-:Y:S01]  /*2850*/  IADD3 R20, P1, PT, R20, 0x20, RZ ;  /* 0x0000002014147810 */ /* 0x000fe20007f3e0ff */
[----:B------:R-:W-:Y:S01]  /*2860*/  UIADD3 UR16, UPT, UPT, UR16, 0x8, URZ ;  /* 0x0000000810107890 */ /* 0x000fe2000fffe0ff */
[----:B------:R-:W-:Y:S01]  /*2870*/  IADD3 R16, P3, PT, R16, 0x40, RZ ;  /* 0x0000004010107810 */ /* 0x000fe20007f7e0ff */
[----:B------:R-:W-:Y:S01]  /*2880*/  VIADD R2, R2, 0x8 ;  /* 0x0000000802027836 */ /* 0x000fe20000000000 */
[----:B------:R-:W-:Y:S01]  /*2890*/  ISETP.NE.AND P0, PT, R3, RZ, PT ;  /* 0x000000ff0300720c */ /* 0x000fe20003f05270 */
[----:B------:R-:W-:Y:S01]  /*28a0*/  IMAD.X R21, RZ, RZ, R21, P1 ;  /* 0x000000ffff157224 */ /* 0x000fe200008e0615 */
[----:B------:R-:W-:Y:S01]  /*28b0*/  IADD3 R0, P2, PT, R18, 0x40, RZ ;  /* 0x0000004012007810 */ /* 0x000fe20007f5e0ff */
[----:B------:R-:W-:-:S03]  /*28c0*/  IMAD.X R17, RZ, RZ, R17, P3 ;  /* 0x000000ffff117224 */ /* 0x000fc600018e0611 */
[----:B------:R-:W-:-:S07]  /*28d0*/  IADD3.X R7, PT, PT, RZ, R19, RZ, P2, !PT ;  /* 0x00000013ff077210 */ /* 0x000fce00017fe4ff */
[----:B0-----:R-:W-:Y:S05]  /*28e0*/  @P0 BRA `(.L_x_22) ;  /* 0xfffffff000280947 */ /* 0x001fea000383ffff */
[----:B------:R-:W-:-:S07]  /*28f0*/  VIADD R2, R2, 0x1 ;  /* 0x0000000102027836 */ /* 0x000fce0000000000 */
.L_x_13:
[----:B------:R-:W-:-:S04]  /*2900*/  MOV R0, UR13 ;  /* 0x0000000d00007c02 */ /* 0x000fc80008000f00 */
[----:B------:R-:W-:-:S13]  /*2910*/  LOP3.LUT P0, R0, R0, 0x7, RZ, 0xc0, !PT ;  /* 0x0000000700007812 */ /* 0x000fda000780c0ff */
[----:B------:R-:W-:Y:S05]  /*2920*/  @!P0 EXIT ;  /* 0x000000000000894d */ /* 0x000fea0003800000 */
[----:B------:R-:W-:-:S13]  /*2930*/  ISETP.GE.U32.AND P0, PT, R0, 0x4, PT ;  /* 0x000000040000780c */ /* 0x000fda0003f06070 */
[----:B------:R-:W-:Y:S05]  /*2940*/  @!P0 BRA `(.L_x_23) ;  /* 0x0000000400d88947 */ /* 0x000fea0003800000 */
[----:B------:R-:W0:Y:S08]  /*2950*/  LDC.64 R20, c[0x0][0x3a0] ;  /* 0x0000e800ff147b82 */ /* 0x000e300000000a00 */
[----:B------:R-:W1:Y:S01]  /*2960*/  LDC.64 R22, c[0x0][0x388] ;  /* 0x0000e200ff167b82 */ /* 0x000e620000000a00 */
[----:B0-----:R-:W-:-:S05]  /*2970*/  IMAD.WIDE.U32 R20, R2, 0x4, R20 ;  /* 0x0000000402147825 */ /* 0x001fca00078e0014 */
[----:B------:R-:W2:Y:S01]  /*2980*/  LDG.E R4, desc[UR14][R20.64] ;  /* 0x0000000e14047981 */ /* 0x000ea2000c1e1900 */
[----:B------:R-:W-:Y:S02]  /*2990*/  IMAD.MOV.U32 R5, RZ, RZ, 0x8 ;  /* 0x00000008ff057424 */ /* 0x000fe400078e00ff */
[----:B------:R-:W-:Y:S02]  /*29a0*/  IMAD.MOV.U32 R19, RZ, RZ, 0x8 ;  /* 0x00000008ff137424 */ /* 0x000fe400078e00ff */
[C---:B------:R-:W-:Y:S02]  /*29b0*/  VIADD R3, R2.reuse, UR12 ;  /* 0x0000000c02037c36 */ /* 0x040fe40008000000 */
[----:B------:R-:W-:-:S04]  /*29c0*/  IMAD.WIDE R18, R2, R19, UR4 ;  /* 0x0000000402127e25 */ /* 0x000fc8000f8e0213 */
[----:B-1----:R-:W-:Y:S01]  /*29d0*/  IMAD.WIDE R22, R3, 0x8, R22 ;  /* 0x0000000803167825 */ /* 0x002fe200078e0216 */
[----:B------:R-:W3:Y:S04]  /*29e0*/  LDG.E.64 R6, desc[UR14][R18.64] ;  /* 0x0000000e12067981 */ /* 0x000ee8000c1e1b00 */
[----:B------:R-:W3:Y:S01]  /*29f0*/  LDG.E.64 R10, desc[UR14][R22.64] ;  /* 0x0000000e160a7981 */ /* 0x000ee2000c1e1b00 */
[----:B--2---:R-:W-:-:S06]  /*2a00*/  IMAD.WIDE R4, R4, R5, UR4 ;  /* 0x0000000404047e25 */ /* 0x004fcc000f8e0205 */
[----:B------:R-:W3:Y:S01]  /*2a10*/  LDG.E.64 R4, desc[UR14][R4.64] ;  /* 0x0000000e04047981 */ /* 0x000ee2000c1e1b00 */
[----:B------:R-:W-:-:S05]  /*2a20*/  MOV R17, 0x8 ;  /* 0x0000000800117802 */ /* 0x000fca0000000f00 */
[----:B------:R-:W-:Y:S01]  /*2a30*/  IMAD.WIDE R16, R2, R17, UR6 ;  /* 0x0000000602107e25 */ /* 0x000fe2000f8e0211 */
        /* <DEDUP_REMOVED lines=20> */
.L_x_24:
[----:B------:R0:W-:Y:S04]  /*2b80*/  STG.E.64 desc[UR14][R18.64], R4 ;  /* 0x0000000412007986 */ /* 0x0001e8000c101b0e */
[----:B------:R-:W2:Y:S01]  /*2b90*/  LDG.E R8, desc[UR14][R20.64+0x4] ;  /* 0x0000040e14087981 */ /* 0x000ea2000c1e1900 */
[----:B------:R-:W-:-:S03]  /*2ba0*/  IMAD.MOV.U32 R9, RZ, RZ, 0x8 ;  /* 0x00000008ff097424 */ /* 0x000fc600078e00ff */
[----:B------:R-:W3:Y:S04]  /*2bb0*/  LDG.E.64 R10, desc[UR14][R18.64+0x8] ;  /* 0x0000080e120a7981 */ /* 0x000ee8000c1e1b00 */
[----:B------:R-:W3:Y:S01]  /*2bc0*/  LDG.E.64 R6, desc[UR14][R22.64+0x8] ;  /* 0x0000080e16067981 */ /* 0x000ee2000c1e1b00 */
[----:B--2---:R-:W-:-:S06]  /*2bd0*/  IMAD.WIDE R8, R8, R9, UR4 ;  /* 0x0000000408087e25 */ /* 0x004fcc000f8e0209 */
[----:B------:R-:W3:Y:S02]  /*2be0*/  LDG.E.64 R8, desc[UR14][R8.64] ;  /* 0x0000000e08087981 */ /* 0x000ee4000c1e1b00 */
[----:B---3--:R-:W-:-:S07]  /*2bf0*/  DFMA R10, -R6, R8, R10 ;  /* 0x00000008060a722b */ /* 0x008fce000000010a */
[----:B------:R1:W-:Y:S04]  /*2c00*/  STG.E.64 desc[UR14][R18.64+0x8], R10 ;  /* 0x0000080a12007986 */ /* 0x0003e8000c101b0e */
[----:B------:R-:W2:Y:S01]  /*2c10*/  LDG.E.64 R12, desc[UR14][R16.64+0x8] ;  /* 0x0000080e100c7981 */ /* 0x000ea2000c1e1b00 */
[----:B------:R-:W-:Y:S02]  /*2c20*/  MOV R6, 0x1 ;  /* 0x0000000100067802 */ /* 0x000fe40000000f00 */
        /* <DEDUP_REMOVED lines=16> */
.L_x_25:
        /* <DEDUP_REMOVED lines=27> */
.L_x_26:
        /* <DEDUP_REMOVED lines=27> */
.L_x_27:
[----:B------:R0:W-:Y:S01]  /*3090*/  STG.E.64 desc[UR14][R18.64+0x18], R4 ;  /* 0x0000180412007986 */ /* 0x0001e2000c101b0e */
[----:B------:R-:W-:-:S07]  /*30a0*/  IADD3 R2, PT, PT, R2, 0x4, RZ ;  /* 0x0000000402027810 */ /* 0x000fce0007ffe0ff */
.L_x_23:
[----:B------:R-:W-:-:S05]  /*30b0*/  IMAD.U32 R0, RZ, RZ, UR13 ;  /* 0x0000000dff007e24 */ /* 0x000fca000f8e00ff */
[----:B------:R-:W-:-:S13]  /*30c0*/  LOP3.LUT P0, R0, R0, 0x3, RZ, 0xc0, !PT ;  /* 0x0000000300007812 */ /* 0x000fda000780c0ff */
[----:B------:R-:W-:Y:S05]  /*30d0*/  @!P0 EXIT ;  /* 0x000000000000894d */ /* 0x000fea0003800000 */
[----:B------:R-:W-:-:S13]  /*30e0*/  ISETP.NE.AND P0, PT, R0, 0x1, PT ;  /* 0x000000010000780c */ /* 0x000fda0003f05270 */
[----:B------:R-:W-:Y:S05]  /*30f0*/  @!P0 BRA `(.L_x_28) ;  /* 0x0000000400008947 */ /* 0x000fea0003800000 */
[----:B------:R-:W1:Y:S08]  /*3100*/  LDC.64 R20, c[0x0][0x3a0] ;  /* 0x0000e800ff147b82 */ /* 0x000e700000000a00 */
[----:B------:R-:W2:Y:S01]  /*3110*/  LDC.64 R22, c[0x0][0x388] ;  /* 0x0000e200ff167b82 */ /* 0x000ea20000000a00 */
[----:B-1----:R-:W-:-:S05]  /*3120*/  IMAD.WIDE.U32 R20, R2, 0x4, R20 ;  /* 0x0000000402147825 */ /* 0x002fca00078e0014 */
[----:B0-----:R-:W3:Y:S01]  /*3130*/  LDG.E R4, desc[UR14][R20.64] ;  /* 0x0000000e14047981 */ /* 0x001ee2000c1e1900 */
[----:B------:R-:W-:Y:S01]  /*3140*/  MOV R5, 0x8 ;  /* 0x0000000800057802 */ /* 0x000fe20000000f00 */
[----:B------:R-:W-:Y:S02]  /*3150*/  IMAD.MOV.U32 R19, RZ, RZ, 0x8 ;  /* 0x00000008ff137424 */ /* 0x000fe400078e00ff */
[C---:B------:R-:W-:Y:S02]  /*3160*/  VIADD R3, R2.reuse, UR12 ;  /* 0x0000000c02037c36 */ /* 0x040fe40008000000 */
[----:B------:R-:W-:-:S04]  /*3170*/  IMAD.WIDE R18, R2, R19, UR4 ;  /* 0x0000000402127e25 */ /* 0x000fc8000f8e0213 */
[----:B--2---:R-:W-:Y:S01]  /*3180*/  IMAD.WIDE R22, R3, 0x8, R22 ;  /* 0x0000000803167825 */ /* 0x004fe200078e0216 */
[----:B------:R-:W2:Y:S04]  /*3190*/  LDG.E.64 R6, desc[UR14][R18.64] ;  /* 0x0000000e12067981 */ /* 0x000ea8000c1e1b00 */
[----:B------:R-:W2:Y:S01]  /*31a0*/  LDG.E.64 R10, desc[UR14][R22.64] ;  /* 0x0000000e160a7981 */ /* 0x000ea2000c1e1b00 */
[----:B---3--:R-:W-:-:S06]  /*31b0*/  IMAD.WIDE R4, R4, R5, UR4 ;  /* 0x0000000404047e25 */ /* 0x008fcc000f8e0205 */
[----:B------:R-:W2:Y:S01]  /*31c0*/  LDG.E.64 R4, desc[UR14][R4.64] ;  /* 0x0000000e04047981 */ /* 0x000ea2000c1e1b00 */
[----:B------:R-:W-:-:S04]  /*31d0*/  IMAD.MOV.U32 R17, RZ, RZ, 0x8 ;  /* 0x00000008ff117424 */ /* 0x000fc800078e00ff */
[----:B------:R-:W-:Y:S01]  /*31e0*/  IMAD.WIDE R16, R2, R17, UR6 ;  /* 0x0000000602107e25 */ /* 0x000fe2000f8e0211 */
[----:B--2---:R-:W-:-:S07]  /*31f0*/  DFMA R10, -R10, R4, R6 ;  /* 0x000000040a0a722b */ /* 0x004fce0000000106 */
        /* <DEDUP_REMOVED lines=19> */
.L_x_29:
[----:B------:R0:W-:Y:S04]  /*3330*/  STG.E.64 desc[UR14][R18.64], R4 ;  /* 0x0000000412007986 */ /* 0x0001e8000c101b0e */
[----:B------:R-:W2:Y:S01]  /*3340*/  LDG.E R6, desc[UR14][R20.64+0x4] ;  /* 0x0000040e14067981 */ /* 0x000ea2000c1e1900 */
[----:B------:R-:W-:-:S03]  /*3350*/  MOV R7, 0x8 ;  /* 0x0000000800077802 */ /* 0x000fc60000000f00 */
        /* <DEDUP_REMOVED lines=24> */
.L_x_30:
[----:B------:R1:W-:Y:S01]  /*34e0*/  STG.E.64 desc[UR14][R18.64+0x8], R4 ;  /* 0x0000080412007986 */ /* 0x0003e2000c101b0e */
[----:B------:R-:W-:-:S07]  /*34f0*/  VIADD R2, R2, 0x2 ;  /* 0x0000000202027836 */ /* 0x000fce0000000000 */
.L_x_28:
[----:B------:R-:W-:-:S04]  /*3500*/  MOV R0, UR13 ;  /* 0x0000000d00007c02 */ /* 0x000fc80008000f00 */
[----:B------:R-:W-:-:S04]  /*3510*/  LOP3.LUT R0, R0, 0x1, RZ, 0xc0, !PT ;  /* 0x0000000100007812 */ /* 0x000fc800078ec0ff */
[----:B------:R-:W-:-:S13]  /*3520*/  ISETP.NE.U32.AND P0, PT, R0, 0x1, PT ;  /* 0x000000010000780c */ /* 0x000fda0003f05070 */
[----:B------:R-:W-:Y:S05]  /*3530*/  @P0 EXIT ;  /* 0x000000000000094d */ /* 0x000fea0003800000 */
[----:B------:R-:W2:Y:S08]  /*3540*/  LDC.64 R6, c[0x0][0x3a0] ;  /* 0x0000e800ff067b82 */ /* 0x000eb00000000a00 */
[----:B01----:R-:W0:Y:S01]  /*3550*/  LDC.64 R4, c[0x0][0x388] ;  /* 0x0000e200ff047b82 */ /* 0x003e220000000a00 */
[----:B--2---:R-:W-:-:S06]  /*3560*/  IMAD.WIDE.U32 R6, R2, 0x4, R6 ;  /* 0x0000000402067825 */ /* 0x004fcc00078e0006 */
[----:B------:R-:W2:Y:S01]  /*3570*/  LDG.E R6, desc[UR14][R6.64] ;  /* 0x0000000e06067981 */ /* 0x000ea2000c1e1900 */
[----:B------:R-:W-:Y:S02]  /*3580*/  VIADD R3, R2, UR12 ;  /* 0x0000000c02037c36 */ /* 0x000fe40008000000 */
[----:B------:R-:W-:Y:S02]  /*3590*/  IMAD.MOV.U32 R9, RZ, RZ, 0x8 ;  /* 0x00000008ff097424 */ /* 0x000fe400078e00ff */
[----:B------:R-:W-:Y:S02]  /*35a0*/  IMAD.MOV.U32 R17, RZ, RZ, 0x8 ;  /* 0x00000008ff117424 */ /* 0x000fe400078e00ff */
[----:B0-----:R-:W-:-:S04]  /*35b0*/  IMAD.WIDE R4, R3, 0x8, R4 ;  /* 0x0000000803047825 */ /* 0x001fc800078e0204 */
[----:B------:R-:W-:Y:S02]  /*35c0*/  IMAD.WIDE R16, R2, R17, UR4 ;  /* 0x0000000402107e25 */ /* 0x000fe4000f8e0211 */
        /* <DEDUP_REMOVED lines=23> */
[----:B------:R-:W-:Y:S01]  /*3740*/  IMAD.MOV.U32 R10, RZ, RZ, R12 ;  /* 0x000000ffff0a7224 */ /* 0x000fe200078e000c */
[----:B------:R-:W-:Y:S01]  /*3750*/  MOV R11, R13 ;  /* 0x0000000d000b7202 */ /* 0x000fe20000000f00 */
[----:B------:R-:W-:Y:S01]  /*3760*/  IMAD.MOV.U32 R12, RZ, RZ, R2 ;  /* 0x000000ffff0c7224 */ /* 0x000fe200078e0002 */
[----:B------:R-:W-:Y:S01]  /*3770*/  MOV R0, 0x37a0 ;  /* 0x000037a000007802 */ /* 0x000fe20000000f00 */
[----:B------:R-:W-:-:S07]  /*3780*/  IMAD.MOV.U32 R13, RZ, RZ, R3 ;  /* 0x000000ffff0d7224 */ /* 0x000fce00078e0003 */
[----:B------:R-:W-:Y:S05]  /*3790*/  CALL.REL.NOINC `($__internal_0_$__cuda_sm20_div_rn_f64_full) ;  /* 0x0000000000847944 */ /* 0x000fea0003c00000 */
[----:B------:R-:W-:-:S07]  /*37a0*/  MOV R5, R35 ;  /* 0x0000002300057202 */ /* 0x000fce0000000f00 */
.L_x_31:
[----:B------:R-:W-:Y:S01]  /*37b0*/  STG.E.64 desc[UR14][R16.64], R4 ;  /* 0x0000000410007986 */ /* 0x000fe2000c101b0e */
[----:B------:R-:W-:Y:S05]  /*37c0*/  EXIT ;  /* 0x000000000000794d */ /* 0x000fea0003800000 */
.L_x_0:
[----:B------:R-:W0:Y:S02]  /*37d0*/  LDCU.128 UR4, c[0x0][0x390] ;  /* 0x00007200ff0477ac */ /* 0x000e240008000c00 */
[----:B0-----:R-:W-:-:S06]  /*37e0*/  UIMAD.WIDE UR4, UR12, 0x8, UR4 ;  /* 0x000000080c0478a5 */ /* 0x001fcc000f8e0204 */
[----:B------:R-:W-:Y:S02]  /*37f0*/  IMAD.U32 R12, RZ, RZ, UR4 ;  /* 0x00000004ff0c7e24 */ /* 0x000fe4000f8e00ff */
[----:B------:R-:W-:-:S06]  /*3800*/  IMAD.U32 R13, RZ, RZ, UR5 ;  /* 0x00000005ff0d7e24 */ /* 0x000fcc000f8e00ff */
[----:B------:R-:W2:Y:S01]  /*3810*/  LDG.E.64 R12, desc[UR14][R12.64] ;  /* 0x0000000e0c0c7981 */ /* 0x000ea2000c1e1b00 */
[----:B------:R-:W-:-:S06]  /*3820*/  UIMAD.WIDE UR4, UR12, 0x8, UR6 ;  /* 0x000000080c0478a5 */ /* 0x000fcc000f8e0206 */
[----:B------:R-:W-:Y:S01]  /*3830*/  MOV R10, UR4 ;  /* 0x00000004000a7c02 */ /* 0x000fe20008000f00 */
[----:B------:R-:W-:-:S06]  /*3840*/  IMAD.U32 R11, RZ, RZ, UR5 ;  /* 0x00000005ff0b7e24 */ /* 0x000fcc000f8e00ff */
[----:B------:R-:W3:Y:S01]  /*3850*/  LDG.E.64 R10, desc[UR14][R10.64] ;  /* 0x0000000e0a0a7981 */ /* 0x000ee2000c1e1b00 */
[----:B------:R-:W-:Y:S01]  /*3860*/  IMAD.MOV.U32 R2, RZ, RZ, 0x1 ;  /* 0x00000001ff027424 */ /* 0x000fe200078e00ff */
[----:B--2---:R-:W0:Y:S01]  /*3870*/  MUFU.RCP64H R3, R13 ;  /* 0x0000000d00037308 */ /* 0x004e220000001800 */
[----:B---3--:R-:W-:-:S04]  /*3880*/  FSETP.GEU.AND P1, PT, |R11|, 6.5827683646048100446e-37, PT ;  /* 0x036000000b00780b */ /* 0x008fc80003f2e200 */
        /* <DEDUP_REMOVED lines=13> */
[----:B------:R-:W-:-:S07]  /*3960*/  MOV R5, R35 ;  /* 0x0000002300057202 */ /* 0x000fce0000000f00 */
.L_x_32:
[----:B------:R-:W-:Y:S02]  /*3970*/  IMAD.U32 R2, RZ, RZ, UR4 ;  /* 0x00000004ff027e24 */ /* 0x000fe4000f8e00ff */
[----:B------:R-:W-:-:S05]  /*3980*/  IMAD.U32 R3, RZ, RZ, UR5 ;  /* 0x00000005ff037e24 */ /* 0x000fca000f8e00ff */
[----:B------:R-:W-:Y:S01]  /*3990*/  STG.E.64 desc[UR14][R2.64], R4 ;  /* 0x0000000402007986 */ /* 0x000fe2000c101b0e */
[----:B------:R-:W-:Y:S05]  /*39a0*/  EXIT ;  /* 0x000000000000794d */ /* 0x000fea0003800000 */
        .weak           $__internal_0_$__cuda_sm20_div_rn_f64_full
        .type           $__internal_0_$__cuda_sm20_div_rn_f64_full,@function
        .size           $__internal_0_$__cuda_sm20_div_rn_f64_full,(.L_x_39 - $__internal_0_$__cuda_sm20_div_rn_f64_full)
$__internal_0_$__cuda_sm20_div_rn_f64_full:
[C---:B------:R-:W-:Y:S01]  /*39b0*/  FSETP.GEU.AND P0, PT, |R13|.reuse, 1.469367938527859385e-39, PT ;  /* 0x001000000d00780b */ /* 0x040fe20003f0e200 */
[----:B------:R-:W-:Y:S01]  /*39c0*/  IMAD.MOV.U32 R8, RZ, RZ, 0x1 ;  /* 0x00000001ff087424 */ /* 0x000fe200078e00ff */
[C---:B------:R-:W-:Y:S01]  /*39d0*/  LOP3.LUT R14, R13.reuse, 0x800fffff, RZ, 0xc0, !PT ;  /* 0x800fffff0d0e7812 */ /* 0x040fe200078ec0ff */
[----:B------:R-:W-:Y:S01]  /*39e0*/  IMAD.MOV.U32 R7, RZ, RZ, 0x1ca00000 ;  /* 0x1ca00000ff077424 */ /* 0x000fe200078e00ff */
[----:B------:R-:W-:Y:S02]  /*39f0*/  LOP3.LUT R32, R13, 0x7ff00000, RZ, 0xc0, !PT ;  /* 0x7ff000000d207812 */ /* 0x000fe400078ec0ff */
[----:B------:R-:W-:Y:S02]  /*3a00*/  LOP3.LUT R15, R14, 0x3ff00000, RZ, 0xfc, !PT ;  /* 0x3ff000000e0f7812 */ /* 0x000fe400078efcff */
[----:B------:R-:W-:Y:S02]  /*3a10*/  MOV R14, R12 ;  /* 0x0000000c000e7202 */ /* 0x000fe40000000f00 */
[----:B------:R-:W-:-:S03]  /*3a20*/  LOP3.LUT R4, R11, 0x7ff00000, RZ, 0xc0, !PT ;  /* 0x7ff000000b047812 */ /* 0x000fc600078ec0ff */
[----:B------:R-:W-:Y:S01]  /*3a30*/  @!P0 DMUL R14, R12, 8.98846567431157953865e+307 ;  /* 0x7fe000000c0e8828 */ /* 0x000fe20000000000 */
[----:B------:R-:W-:-:S04]  /*3a40*/  ISETP.GE.U32.AND P1, PT, R4, R32, PT ;  /* 0x000000200400720c */ /* 0x000fc80003f26070 */
[----:B------:R-:W-:Y:S01]  /*3a50*/  SEL R7, R7, 0x63400000, !P1 ;  /* 0x6340000007077807 */ /* 0x000fe20004800000 */
[----:B------:R-:W0:Y:S01]  /*3a60*/  MUFU.RCP64H R9, R15 ;  /* 0x0000000f00097308 */ /* 0x000e220000001800 */
[----:B------:R-:W-:Y:S01]  /*3a70*/  FSETP.GEU.AND P1, PT, |R11|, 1.469367938527859385e-39, PT ;  /* 0x001000000b00780b */ /* 0x000fe20003f2e200 */
[----:B0-----:R-:W-:-:S08]  /*3a80*/  DFMA R30, R8, -R14, 1 ;  /* 0x3ff00000081e742b */ /* 0x001fd0000000080e */
[----:B------:R-:W-:-:S08]  /*3a90*/  DFMA R30, R30, R30, R30 ;  /* 0x0000001e1e1e722b */ /* 0x000fd0000000001e */
[----:B------:R-:W-:Y:S01]  /*3aa0*/  DFMA R30, R8, R30, R8 ;  /* 0x0000001e081e722b */ /* 0x000fe20000000008 */
[----:B------:R-:W-:Y:S01]  /*3ab0*/  LOP3.LUT R9, R7, 0x800fffff, R11, 0xf8, !PT ;  /* 0x800fffff07097812 */ /* 0x000fe200078ef80b */
[----:B------:R-:W-:Y:S01]  /*3ac0*/  IMAD.MOV.U32 R8, RZ, RZ, R10 ;  /* 0x000000ffff087224 */ /* 0x000fe200078e000a */
[----:B------:R-:W-:-:S05]  /*3ad0*/  MOV R7, R4 ;  /* 0x0000000400077202 */ /* 0x000fca0000000f00 */
[----:B------:R-:W-:-:S08]  /*3ae0*/  DFMA R34, R30, -R14, 1 ;  /* 0x3ff000001e22742b */ /* 0x000fd0000000080e */
[----:B------:R-:W-:Y:S01]  /*3af0*/  DFMA R30, R30, R34, R30 ;  /* 0x000000221e1e722b */ /* 0x000fe2000000001e */
[----:B------:R-:W-:Y:S10]  /*3b00*/  @P1 BRA `(.L_x_33) ;  /* 0x0000000000241947 */ /* 0x000ff40003800000 */
[----:B------:R-:W-:Y:S02]  /*3b10*/  LOP3.LUT R7, R13, 0x7ff00000, RZ, 0xc0, !PT ;  /* 0x7ff000000d077812 */ /* 0x000fe400078ec0ff */
[----:B------:R-:W-:Y:S02]  /*3b20*/  MOV R34, RZ ;  /* 0x000000ff00227202 */ /* 0x000fe40000000f00 */
[----:B------:R-:W-:Y:S01]  /*3b30*/  ISETP.GE.U32.AND P1, PT, R4, R7, PT ;  /* 0x000000070400720c */ /* 0x000fe20003f26070 */
[----:B------:R-:W-:-:S05]  /*3b40*/  IMAD.MOV.U32 R7, RZ, RZ, 0x1ca00000 ;  /* 0x1ca00000ff077424 */ /* 0x000fca00078e00ff */
[----:B------:R-:W-:-:S04]  /*3b50*/  SEL R7, R7, 0x63400000, !P1 ;  /* 0x6340000007077807 */ /* 0x000fc80004800000 */
[----:B------:R-:W-:-:S04]  /*3b60*/  LOP3.LUT R7, R7, 0x80000000, R11, 0xf8, !PT ;  /* 0x8000000007077812 */ /* 0x000fc800078ef80b */
[----:B------:R-:W-:-:S06]  /*3b70*/  LOP3.LUT R35, R7, 0x100000, RZ, 0xfc, !PT ;  /* 0x0010000007237812 */ /* 0x000fcc00078efcff */
[----:B------:R-:W-:-:S10]  /*3b80*/  DFMA R8, R8, 2, -R34 ;  /* 0x400000000808782b */ /* 0x000fd40000000822 */
[----:B------:R-:W-:-:S07]  /*3b90*/  LOP3.LUT R7, R9, 0x7ff00000, RZ, 0xc0, !PT ;  /* 0x7ff0000009077812 */ /* 0x000fce00078ec0ff */
.L_x_33:
[----:B------:R-:W-:Y:S01]  /*3ba0*/  VIADD R33, R7, 0xffffffff ;  /* 0xffffffff07217836 */ /* 0x000fe20000000000 */
[----:B------:R-:W-:Y:S01]  /*3bb0*/  @!P0 LOP3.LUT R32, R15, 0x7ff00000, RZ, 0xc0, !PT ;  /* 0x7ff000000f208812 */ /* 0x000fe200078ec0ff */
[----:B------:R-:W-:-:S03]  /*3bc0*/  DMUL R36, R30, R8 ;  /* 0x000000081e247228 */ /* 0x000fc60000000000 */
[----:B------:R-:W-:Y:S01]  /*3bd0*/  ISETP.GT.U32.AND P0, PT, R33, 0x7feffffe, PT ;  /* 0x7feffffe2100780c */ /* 0x000fe20003f04070 */
[----:B------:R-:W-:-:S04]  /*3be0*/  VIADD R33, R32, 0xffffffff ;  /* 0xffffffff20217836 */ /* 0x000fc80000000000 */
[----:B------:R-:W-:Y:S01]  /*3bf0*/  DFMA R34, R36, -R14, R8 ;  /* 0x8000000e2422722b */ /* 0x000fe20000000008 */
[----:B------:R-:W-:-:S07]  /*3c00*/  ISETP.GT.U32.OR P0, PT, R33, 0x7feffffe, P0 ;  /* 0x7feffffe2100780c */ /* 0x000fce0000704470 */
[----:B------:R-:W-:-:S06]  /*3c10*/  DFMA R30, R30, R34, R36 ;  /* 0x000000221e1e722b */ /* 0x000fcc0000000024 */
[----:B------:R-:W-:Y:S05]  /*3c20*/  @P0 BRA `(.L_x_34) ;  /* 0x0000000000740947 */ /* 0x000fea0003800000 */
[----:B------:R-:W-:Y:S02]  /*3c30*/  LOP3.LUT R11, R13, 0x7ff00000, RZ, 0xc0, !PT ;  /* 0x7ff000000d0b7812 */ /* 0x000fe400078ec0ff */
[----:B------:R-:W-:Y:S02]  /*3c40*/  MOV R7, 0x1ca00000 ;  /* 0x1ca0000000077802 */ /* 0x000fe40000000f00 */
[CC--:B------:R-:W-:Y:S02]  /*3c50*/  VIADDMNMX R10, R4.reuse, -R11.reuse, 0xb9600000, !PT ;  /* 0xb9600000040a7446 */ /* 0x0c0fe4000780090b */
[----:B------:R-:W-:Y:S02]  /*3c60*/  ISETP.GE.U32.AND P0, PT, R4, R11, PT ;  /* 0x0000000b0400720c */ /* 0x000fe40003f06070 */
[----:B------:R-:W-:Y:S02]  /*3c70*/  VIMNMX R10, PT, PT, R10, 0x46a00000, PT ;  /* 0x46a000000a0a7848 */ /* 0x000fe40003fe0100 */
[----:B------:R-:W-:-:S05]  /*3c80*/  SEL R7, R7, 0x63400000, !P0 ;  /* 0x6340000007077807 */ /* 0x000fca0004000000 */
[----:B------:R-:W-:Y:S01]  /*3c90*/  IMAD.IADD R7, R10, 0x1, -R7 ;  /* 0x000000010a077824 */ /* 0x000fe200078e0a07 */
[----:B------:R-:W-:-:S03]  /*3ca0*/  MOV R10, RZ ;  /* 0x000000ff000a7202 */ /* 0x000fc60000000f00 */
[----:B------:R-:W-:-:S06]  /*3cb0*/  VIADD R11, R7, 0x7fe00000 ;  /* 0x7fe00000070b7836 */ /* 0x000fcc0000000000 */
[----:B------:R-:W-:-:S10]  /*3cc0*/  DMUL R34, R30, R10 ;  /* 0x0000000a1e227228 */ /* 0x000fd40000000000 */
[----:B------:R-:W-:-:S13]  /*3cd0*/  FSETP.GTU.AND P0, PT, |R35|, 1.469367938527859385e-39, PT ;  /* 0x001000002300780b */ /* 0x000fda0003f0c200 */
[----:B------:R-:W-:Y:S05]  /*3ce0*/  @P0 BRA `(.L_x_35) ;  /* 0x0000000000a00947 */ /* 0x000fea0003800000 */
[----:B------:R-:W-:Y:S01]  /*3cf0*/  DFMA R8, R30, -R14, R8 ;  /* 0x8000000e1e08722b */ /* 0x000fe20000000008 */
[----:B------:R-:W-:-:S09]  /*3d00*/  IMAD.MOV.U32 R10, RZ, RZ, RZ ;  /* 0x000000ffff0a7224 */ /* 0x000fd200078e00ff */
[C---:B------:R-:W-:Y:S02]  /*3d10*/  FSETP.NEU.AND P0, PT, R9.reuse, RZ, PT ;  /* 0x000000ff0900720b */ /* 0x040fe40003f0d000 */
[----:B------:R-:W-:-:S04]  /*3d20*/  LOP3.LUT R12, R9, 0x80000000, R13, 0x48, !PT ;  /* 0x80000000090c7812 */ /* 0x000fc800078e480d */
[----:B------:R-:W-:-:S07]  /*3d30*/  LOP3.LUT R11, R12, R11, RZ, 0xfc, !PT ;  /* 0x0000000b0c0b7212 */ /* 0x000fce00078efcff */
[----:B------:R-:W-:Y:S05]  /*3d40*/  @!P0 BRA `(.L_x_35) ;  /* 0x0000000000888947 */ /* 0x000fea0003800000 */
[----:B------:R-:W-:Y:S01]  /*3d50*/  IMAD.MOV R9, RZ, RZ, -R7 ;  /* 0x000000ffff097224 */ /* 0x000fe200078e0a07 */
[----:B------:R-:W-:Y:S02]  /*3d60*/  MOV R8, RZ ;  /* 0x000000ff00087202 */ /* 0x000fe40000000f00 */
[----:B------:R-:W-:-:S04]  /*3d70*/  IADD3 R7, PT, PT, -R7, -0x43300000, RZ ;  /* 0xbcd0000007077810 */ /* 0x000fc80007ffe1ff */
[----:B------:R-:W-:Y:S02]  /*3d80*/  DFMA R8, R34, -R8, R30 ;  /* 0x800000082208722b */ /* 0x000fe4000000001e */
[----:B------:R-:W-:-:S08]  /*3d90*/  DMUL.RP R30, R30, R10 ;  /* 0x0000000a1e1e7228 */ /* 0x000fd00000008000 */
[----:B------:R-:W-:Y:S02]  /*3da0*/  FSETP.NEU.AND P0, PT, |R9|, R7, PT ;  /* 0x000000070900720b */ /* 0x000fe40003f0d200 */
[----:B------:R-:W-:Y:S02]  /*3db0*/  LOP3.LUT R12, R31, R12, RZ, 0x3c, !PT ;  /* 0x0000000c1f0c7212 */ /* 0x000fe400078e3cff */
[----:B------:R-:W-:Y:S02]  /*3dc0*/  FSEL R4, R30, R34, !P0 ;  /* 0x000000221e047208 */ /* 0x000fe40004000000 */
[----:B------:R-:W-:-:S03]  /*3dd0*/  FSEL R35, R12, R35, !P0 ;  /* 0x000000230c237208 */ /* 0x000fc60004000000 */
[----:B------:R-:W-:Y:S01]  /*3de0*/  IMAD.MOV.U32 R34, RZ, RZ, R4 ;  /* 0x000000ffff227224 */ /* 0x000fe200078e0004 */
[----:B------:R-:W-:Y:S06]  /*3df0*/  BRA `(.L_x_35) ;  /* 0x00000000005c7947 */ /* 0x000fec0003800000 */
.L_x_34:
[----:B------:R-:W-:-:S14]  /*3e00*/  DSETP.NAN.AND P0, PT, R10, R10, PT ;  /* 0x0000000a0a00722a */ /* 0x000fdc0003f08000 */
[----:B------:R-:W-:Y:S05]  /*3e10*/  @P0 BRA `(.L_x_36) ;  /* 0x0000000000480947 */ /* 0x000fea0003800000 */
[----:B------:R-:W-:-:S14]  /*3e20*/  DSETP.NAN.AND P0, PT, R12, R12, PT ;  /* 0x0000000c0c00722a */ /* 0x000fdc0003f08000 */
[----:B------:R-:W-:Y:S05]  /*3e30*/  @P0 BRA `(.L_x_37) ;  /* 0x0000000000300947 */ /* 0x000fea0003800000 */
[----:B------:R-:W-:Y:S01]  /*3e40*/  ISETP.NE.AND P0, PT, R7, R32, PT ;  /* 0x000000200700720c */ /* 0x000fe20003f05270 */
[----:B------:R-:W-:Y:S01]  /*3e50*/  IMAD.MOV.U32 R34, RZ, RZ, 0x0 ;  /* 0x00000000ff227424 */ /* 0x000fe200078e00ff */
[----:B------:R-:W-:-:S11]  /*3e60*/  MOV R35, 0xfff80000 ;  /* 0xfff8000000237802 */ /* 0x000fd60000000f00 */
[----:B------:R-:W-:Y:S05]  /*3e70*/  @!P0 BRA `(.L_x_35) ;  /* 0x00000000003c8947 */ /* 0x000fea0003800000 */
[----:B------:R-:W-:Y:S02]  /*3e80*/  ISETP.NE.AND P0, PT, R7, 0x7ff00000, PT ;  /* 0x7ff000000700780c */ /* 0x000fe40003f05270 */
[----:B------:R-:W-:Y:S02]  /*3e90*/  LOP3.LUT R35, R11, 0x80000000, R13, 0x48, !PT ;  /* 0x800000000b237812 */ /* 0x000fe400078e480d */
[----:B------:R-:W-:-:S13]  /*3ea0*/  ISETP.EQ.OR P0, PT, R32, RZ, !P0 ;  /* 0x000000ff2000720c */ /* 0x000fda0004702670 */
[----:B------:R-:W-:Y:S01]  /*3eb0*/  @P0 LOP3.LUT R4, R35, 0x7ff00000, RZ, 0xfc, !PT ;  /* 0x7ff0000023040812 */ /* 0x000fe200078efcff */
[----:B------:R-:W-:Y:S02]  /*3ec0*/  @!P0 IMAD.MOV.U32 R34, RZ, RZ, RZ ;  /* 0x000000ffff228224 */ /* 0x000fe400078e00ff */
[----:B------:R-:W-:Y:S01]  /*3ed0*/  @P0 IMAD.MOV.U32 R34, RZ, RZ, RZ ;  /* 0x000000ffff220224 */ /* 0x000fe200078e00ff */
[----:B------:R-:W-:Y:S01]  /*3ee0*/  @P0 MOV R35, R4 ;  /* 0x0000000400230202 */ /* 0x000fe20000000f00 */
[----:B------:R-:W-:Y:S06]  /*3ef0*/  BRA `(.L_x_35) ;  /* 0x00000000001c7947 */ /* 0x000fec0003800000 */
.L_x_37:
[----:B------:R-:W-:Y:S01]  /*3f00*/  LOP3.LUT R7, R13, 0x80000, RZ, 0xfc, !PT ;  /* 0x000800000d077812 */ /* 0x000fe200078efcff */
[----:B------:R-:W-:-:S04]  /*3f10*/  IMAD.MOV.U32 R34, RZ, RZ, R12 ;  /* 0x000000ffff227224 */ /* 0x000fc800078e000c */
[----:B------:R-:W-:Y:S01]  /*3f20*/  IMAD.MOV.U32 R35, RZ, RZ, R7 ;  /* 0x000000ffff237224 */ /* 0x000fe200078e0007 */
[----:B------:R-:W-:Y:S06]  /*3f30*/  BRA `(.L_x_35) ;  /* 0x00000000000c7947 */ /* 0x000fec0003800000 */
.L_x_36:
[----:B------:R-:W-:Y:S02]  /*3f40*/  LOP3.LUT R7, R11, 0x80000, RZ, 0xfc, !PT ;  /* 0x000800000b077812 */ /* 0x000fe400078efcff */
[----:B------:R-:W-:-:S03]  /*3f50*/  MOV R34, R10 ;  /* 0x0000000a00227202 */ /* 0x000fc60000000f00 */
[----:B------:R-:W-:-:S07]  /*3f60*/  IMAD.MOV.U32 R35, RZ, RZ, R7 ;  /* 0x000000ffff237224 */ /* 0x000fce00078e0007 */
.L_x_35:
[----:B------:R-:W-:Y:S01]  /*3f70*/  MOV R8, R0 ;  /* 0x0000000000087202 */ /* 0x000fe20000000f00 */
[----:B------:R-:W-:Y:S02]  /*3f80*/  IMAD.MOV.U32 R9, RZ, RZ, 0x0 ;  /* 0x00000000ff097424 */ /* 0x000fe400078e00ff */
[----:B------:R-:W-:Y:S02]  /*3f90*/  IMAD.MOV.U32 R4, RZ, RZ, R34 ;  /* 0x000000ffff047224 */ /* 0x000fe400078e0022 */
[----:B------:R-:W-:Y:S05]  /*3fa0*/  RET.REL.NODEC R8 `(_Z9HinesAlgoPdS_S_S_Pii) ;  /* 0xffffffc008147950 */ /* 0x000fea0003c3ffff */
.L_x_38:
[----:B------:R-:W-:-:S00]  /*3fb0*/  BRA `(.L_x_38) ;  /* 0xfffffffc00fc7947 */ /* 0x000fc0000383ffff */
[----:B------:R-:W-:-:S00]  /*3fc0*/  NOP ;  /* 0x0000000000007918 */ /* 0x000fc00000000000 */
        /* <DEDUP_REMOVED lines=11> */
.L_x_39:


//--------------------- .nv.shared.reserved.0     --------------------------
	.section	.nv.shared.reserved.0,"aw",@nobits
	.weak		__nv_reservedSMEM_offset_0_alias
	.size		__nv_reservedSMEM_offset_0_alias, 0, 64
	.other		__nv_reservedSMEM_offset_0_alias,@"STO_CUDA_RESERVED_SHARED STV_DEFAULT"
__nv_reservedSMEM_offset_0_alias:
	.zero		0
	.zero		64


//--------------------- .nv.constant0._Z9HinesAlgoPdS_S_S_Pii --------------------------
	.section	.nv.constant0._Z9HinesAlgoPdS_S_S_Pii,"a",@progbits
	.sectionflags	@""
	.align	4
.nv.constant0._Z9HinesAlgoPdS_S_S_Pii:
	.zero		940


//--------------------- SYMBOLS --------------------------

	.type		.nv.reservedSmem.offset0,@object
	.size		.nv.reservedSmem.offset0,0x4
